//
// Generated by NVIDIA NVVM Compiler
//
// Compiler Build ID: CL-36424714
// Cuda compilation tools, release 13.0, V13.0.88
// Based on NVVM 20.0.0
//

.version 9.0
.target sm_100
.address_size 64

	// .globl	_Z16integrate_kernelPKfPKiPfif

.visible .entry _Z16integrate_kernelPKfPKiPfif(
	.param .u64 .ptr .align 1 _Z16integrate_kernelPKfPKiPfif_param_0,
	.param .u64 .ptr .align 1 _Z16integrate_kernelPKfPKiPfif_param_1,
	.param .u64 .ptr .align 1 _Z16integrate_kernelPKfPKiPfif_param_2,
	.param .u32 _Z16integrate_kernelPKfPKiPfif_param_3,
	.param .f32 _Z16integrate_kernelPKfPKiPfif_param_4
)
{
	.reg .pred 	%p<11>;
	.reg .b32 	%r<38>;
	.reg .b32 	%f<91>;
	.reg .b64 	%rd<29>;
	.reg .b64 	%fd<88>;

	ld.param.u64 	%rd12, [_Z16integrate_kernelPKfPKiPfif_param_0];
	ld.param.u64 	%rd10, [_Z16integrate_kernelPKfPKiPfif_param_1];
	ld.param.u64 	%rd11, [_Z16integrate_kernelPKfPKiPfif_param_2];
	ld.param.u32 	%r21, [_Z16integrate_kernelPKfPKiPfif_param_3];
	ld.param.f32 	%f16, [_Z16integrate_kernelPKfPKiPfif_param_4];
	cvta.to.global.u64 	%rd1, %rd12;
	mov.u32 	%r22, %ctaid.x;
	mov.u32 	%r23, %ntid.x;
	mov.u32 	%r24, %tid.x;
	mad.lo.s32 	%r1, %r22, %r23, %r24;
	ld.global.f32 	%f89, [%rd1];
	setp.ge.s32 	%p1, %r1, %r21;
	@%p1 bra 	$L__BB0_17;
	add.s32 	%r2, %r1, -1;
	setp.lt.s32 	%p2, %r1, 3;
	mov.b64 	%rd28, 1;
	@%p2 bra 	$L__BB0_16;
	add.s32 	%r3, %r1, -2;
	add.s32 	%r26, %r1, -3;
	and.b32  	%r4, %r3, 15;
	setp.lt.u32 	%p3, %r26, 15;
	mov.b32 	%r35, 1;
	@%p3 bra 	$L__BB0_6;
	and.b32  	%r28, %r3, -16;
	neg.s32 	%r33, %r28;
	add.s64 	%rd26, %rd1, 32;
	mov.b32 	%r32, 0;
$L__BB0_4:
	.pragma "nounroll";
	ld.global.f32 	%f18, [%rd26+-28];
	cvt.f64.f32 	%fd1, %f18;
	cvt.f64.f32 	%fd2, %f89;
	fma.rn.f64 	%fd3, %fd1, 0d4000000000000000, %fd2;
	cvt.rn.f32.f64 	%f19, %fd3;
	ld.global.f32 	%f20, [%rd26+-24];
	cvt.f64.f32 	%fd4, %f20;
	cvt.f64.f32 	%fd5, %f19;
	fma.rn.f64 	%fd6, %fd4, 0d4000000000000000, %fd5;
	cvt.rn.f32.f64 	%f21, %fd6;
	ld.global.f32 	%f22, [%rd26+-20];
	cvt.f64.f32 	%fd7, %f22;
	cvt.f64.f32 	%fd8, %f21;
	fma.rn.f64 	%fd9, %fd7, 0d4000000000000000, %fd8;
	cvt.rn.f32.f64 	%f23, %fd9;
	ld.global.f32 	%f24, [%rd26+-16];
	cvt.f64.f32 	%fd10, %f24;
	cvt.f64.f32 	%fd11, %f23;
	fma.rn.f64 	%fd12, %fd10, 0d4000000000000000, %fd11;
	cvt.rn.f32.f64 	%f25, %fd12;
	ld.global.f32 	%f26, [%rd26+-12];
	cvt.f64.f32 	%fd13, %f26;
	cvt.f64.f32 	%fd14, %f25;
	fma.rn.f64 	%fd15, %fd13, 0d4000000000000000, %fd14;
	cvt.rn.f32.f64 	%f27, %fd15;
	ld.global.f32 	%f28, [%rd26+-8];
	cvt.f64.f32 	%fd16, %f28;
	cvt.f64.f32 	%fd17, %f27;
	fma.rn.f64 	%fd18, %fd16, 0d4000000000000000, %fd17;
	cvt.rn.f32.f64 	%f29, %fd18;
	ld.global.f32 	%f30, [%rd26+-4];
	cvt.f64.f32 	%fd19, %f30;
	cvt.f64.f32 	%fd20, %f29;
	fma.rn.f64 	%fd21, %fd19, 0d4000000000000000, %fd20;
	cvt.rn.f32.f64 	%f31, %fd21;
	ld.global.f32 	%f32, [%rd26];
	cvt.f64.f32 	%fd22, %f32;
	cvt.f64.f32 	%fd23, %f31;
	fma.rn.f64 	%fd24, %fd22, 0d4000000000000000, %fd23;
	cvt.rn.f32.f64 	%f33, %fd24;
	ld.global.f32 	%f34, [%rd26+4];
	cvt.f64.f32 	%fd25, %f34;
	cvt.f64.f32 	%fd26, %f33;
	fma.rn.f64 	%fd27, %fd25, 0d4000000000000000, %fd26;
	cvt.rn.f32.f64 	%f35, %fd27;
	ld.global.f32 	%f36, [%rd26+8];
	cvt.f64.f32 	%fd28, %f36;
	cvt.f64.f32 	%fd29, %f35;
	fma.rn.f64 	%fd30, %fd28, 0d4000000000000000, %fd29;
	cvt.rn.f32.f64 	%f37, %fd30;
	ld.global.f32 	%f38, [%rd26+12];
	cvt.f64.f32 	%fd31, %f38;
	cvt.f64.f32 	%fd32, %f37;
	fma.rn.f64 	%fd33, %fd31, 0d4000000000000000, %fd32;
	cvt.rn.f32.f64 	%f39, %fd33;
	ld.global.f32 	%f40, [%rd26+16];
	cvt.f64.f32 	%fd34, %f40;
	cvt.f64.f32 	%fd35, %f39;
	fma.rn.f64 	%fd36, %fd34, 0d4000000000000000, %fd35;
	cvt.rn.f32.f64 	%f41, %fd36;
	ld.global.f32 	%f42, [%rd26+20];
	cvt.f64.f32 	%fd37, %f42;
	cvt.f64.f32 	%fd38, %f41;
	fma.rn.f64 	%fd39, %fd37, 0d4000000000000000, %fd38;
	cvt.rn.f32.f64 	%f43, %fd39;
	ld.global.f32 	%f44, [%rd26+24];
	cvt.f64.f32 	%fd40, %f44;
	cvt.f64.f32 	%fd41, %f43;
	fma.rn.f64 	%fd42, %fd40, 0d4000000000000000, %fd41;
	cvt.rn.f32.f64 	%f45, %fd42;
	ld.global.f32 	%f46, [%rd26+28];
	cvt.f64.f32 	%fd43, %f46;
	cvt.f64.f32 	%fd44, %f45;
	fma.rn.f64 	%fd45, %fd43, 0d4000000000000000, %fd44;
	cvt.rn.f32.f64 	%f47, %fd45;
	ld.global.f32 	%f48, [%rd26+32];
	cvt.f64.f32 	%fd46, %f48;
	cvt.f64.f32 	%fd47, %f47;
	fma.rn.f64 	%fd48, %fd46, 0d4000000000000000, %fd47;
	cvt.rn.f32.f64 	%f89, %fd48;
	add.s32 	%r33, %r33, 16;
	add.s32 	%r32, %r32, 16;
	add.s64 	%rd26, %rd26, 64;
	setp.ne.s32 	%p4, %r33, 0;
	@%p4 bra 	$L__BB0_4;
	add.s32 	%r35, %r32, 1;
$L__BB0_6:
	setp.eq.s32 	%p5, %r4, 0;
	@%p5 bra 	$L__BB0_15;
	and.b32  	%r12, %r3, 7;
	setp.lt.u32 	%p6, %r4, 8;
	@%p6 bra 	$L__BB0_9;
	mul.wide.u32 	%rd14, %r35, 4;
	add.s64 	%rd15, %rd1, %rd14;
	ld.global.f32 	%f50, [%rd15];
	cvt.f64.f32 	%fd49, %f50;
	cvt.f64.f32 	%fd50, %f89;
	fma.rn.f64 	%fd51, %fd49, 0d4000000000000000, %fd50;
	cvt.rn.f32.f64 	%f51, %fd51;
	ld.global.f32 	%f52, [%rd15+4];
	cvt.f64.f32 	%fd52, %f52;
	cvt.f64.f32 	%fd53, %f51;
	fma.rn.f64 	%fd54, %fd52, 0d4000000000000000, %fd53;
	cvt.rn.f32.f64 	%f53, %fd54;
	ld.global.f32 	%f54, [%rd15+8];
	cvt.f64.f32 	%fd55, %f54;
	cvt.f64.f32 	%fd56, %f53;
	fma.rn.f64 	%fd57, %fd55, 0d4000000000000000, %fd56;
	cvt.rn.f32.f64 	%f55, %fd57;
	ld.global.f32 	%f56, [%rd15+12];
	cvt.f64.f32 	%fd58, %f56;
	cvt.f64.f32 	%fd59, %f55;
	fma.rn.f64 	%fd60, %fd58, 0d4000000000000000, %fd59;
	cvt.rn.f32.f64 	%f57, %fd60;
	ld.global.f32 	%f58, [%rd15+16];
	cvt.f64.f32 	%fd61, %f58;
	cvt.f64.f32 	%fd62, %f57;
	fma.rn.f64 	%fd63, %fd61, 0d4000000000000000, %fd62;
	cvt.rn.f32.f64 	%f59, %fd63;
	ld.global.f32 	%f60, [%rd15+20];
	cvt.f64.f32 	%fd64, %f60;
	cvt.f64.f32 	%fd65, %f59;
	fma.rn.f64 	%fd66, %fd64, 0d4000000000000000, %fd65;
	cvt.rn.f32.f64 	%f61, %fd66;
	ld.global.f32 	%f62, [%rd15+24];
	cvt.f64.f32 	%fd67, %f62;
	cvt.f64.f32 	%fd68, %f61;
	fma.rn.f64 	%fd69, %fd67, 0d4000000000000000, %fd68;
	cvt.rn.f32.f64 	%f63, %fd69;
	ld.global.f32 	%f64, [%rd15+28];
	cvt.f64.f32 	%fd70, %f64;
	cvt.f64.f32 	%fd71, %f63;
	fma.rn.f64 	%fd72, %fd70, 0d4000000000000000, %fd71;
	add.s32 	%r35, %r35, 8;
	cvt.rn.f32.f64 	%f89, %fd72;
$L__BB0_9:
	setp.eq.s32 	%p7, %r12, 0;
	@%p7 bra 	$L__BB0_15;
	and.b32  	%r15, %r3, 3;
	setp.lt.u32 	%p8, %r12, 4;
	@%p8 bra 	$L__BB0_12;
	mul.wide.u32 	%rd16, %r35, 4;
	add.s64 	%rd17, %rd1, %rd16;
	ld.global.f32 	%f66, [%rd17];
	cvt.f64.f32 	%fd73, %f66;
	cvt.f64.f32 	%fd74, %f89;
	fma.rn.f64 	%fd75, %fd73, 0d4000000000000000, %fd74;
	cvt.rn.f32.f64 	%f67, %fd75;
	ld.global.f32 	%f68, [%rd17+4];
	cvt.f64.f32 	%fd76, %f68;
	cvt.f64.f32 	%fd77, %f67;
	fma.rn.f64 	%fd78, %fd76, 0d4000000000000000, %fd77;
	cvt.rn.f32.f64 	%f69, %fd78;
	ld.global.f32 	%f70, [%rd17+8];
	cvt.f64.f32 	%fd79, %f70;
	cvt.f64.f32 	%fd80, %f69;
	fma.rn.f64 	%fd81, %fd79, 0d4000000000000000, %fd80;
	cvt.rn.f32.f64 	%f71, %fd81;
	ld.global.f32 	%f72, [%rd17+12];
	cvt.f64.f32 	%fd82, %f72;
	cvt.f64.f32 	%fd83, %f71;
	fma.rn.f64 	%fd84, %fd82, 0d4000000000000000, %fd83;
	add.s32 	%r35, %r35, 4;
	cvt.rn.f32.f64 	%f89, %fd84;
$L__BB0_12:
	setp.eq.s32 	%p9, %r15, 0;
	@%p9 bra 	$L__BB0_15;
	mul.wide.u32 	%rd18, %r35, 4;
	add.s64 	%rd27, %rd1, %rd18;
	neg.s32 	%r37, %r15;
$L__BB0_14:
	.pragma "nounroll";
	ld.global.f32 	%f73, [%rd27];
	cvt.f64.f32 	%fd85, %f73;
	cvt.f64.f32 	%fd86, %f89;
	fma.rn.f64 	%fd87, %fd85, 0d4000000000000000, %fd86;
	cvt.rn.f32.f64 	%f89, %fd87;
	add.s64 	%rd27, %rd27, 4;
	add.s32 	%r37, %r37, 1;
	setp.ne.s32 	%p10, %r37, 0;
	@%p10 bra 	$L__BB0_14;
$L__BB0_15:
	cvt.u64.u32 	%rd28, %r2;
$L__BB0_16:
	cvta.to.global.u64 	%rd19, %rd10;
	shl.b64 	%rd20, %rd28, 2;
	add.s64 	%rd21, %rd19, %rd20;
	ld.global.u32 	%r29, [%rd21];
	ld.global.u32 	%r30, [%rd19];
	sub.s32 	%r31, %r29, %r30;
	cvt.rn.f32.s32 	%f74, %r31;
	mul.f32 	%f75, %f16, %f74;
	add.s64 	%rd22, %rd1, %rd20;
	ld.global.f32 	%f76, [%rd22];
	add.f32 	%f77, %f89, %f76;
	mul.f32 	%f78, %f77, %f75;
	cvt.rn.f32.s32 	%f79, %r2;
	div.rn.f32 	%f80, %f78, %f79;
	cvta.to.global.u64 	%rd23, %rd11;
	mul.wide.s32 	%rd24, %r1, 4;
	add.s64 	%rd25, %rd23, %rd24;
	st.global.f32 	[%rd25], %f80;
$L__BB0_17:
	ret;

}
	// .globl	_Z17stress_acf_kernelPKfS0_S0_S0_S0_S0_iPf
.visible .entry _Z17stress_acf_kernelPKfS0_S0_S0_S0_S0_iPf(
	.param .u64 .ptr .align 1 _Z17stress_acf_kernelPKfS0_S0_S0_S0_S0_iPf_param_0,
	.param .u64 .ptr .align 1 _Z17stress_acf_kernelPKfS0_S0_S0_S0_S0_iPf_param_1,
	.param .u64 .ptr .align 1 _Z17stress_acf_kernelPKfS0_S0_S0_S0_S0_iPf_param_2,
	.param .u64 .ptr .align 1 _Z17stress_acf_kernelPKfS0_S0_S0_S0_S0_iPf_param_3,
	.param .u64 .ptr .align 1 _Z17stress_acf_kernelPKfS0_S0_S0_S0_S0_iPf_param_4,
	.param .u64 .ptr .align 1 _Z17stress_acf_kernelPKfS0_S0_S0_S0_S0_iPf_param_5,
	.param .u32 _Z17stress_acf_kernelPKfS0_S0_S0_S0_S0_iPf_param_6,
	.param .u64 .ptr .align 1 _Z17stress_acf_kernelPKfS0_S0_S0_S0_S0_iPf_param_7
)
{
	.reg .pred 	%p<9>;
	.reg .b32 	%r<20>;
	.reg .b32 	%f<217>;
	.reg .b64 	%rd<82>;

	ld.param.u64 	%rd13, [_Z17stress_acf_kernelPKfS0_S0_S0_S0_S0_iPf_param_0];
	ld.param.u64 	%rd14, [_Z17stress_acf_kernelPKfS0_S0_S0_S0_S0_iPf_param_1];
	ld.param.u64 	%rd15, [_Z17stress_acf_kernelPKfS0_S0_S0_S0_S0_iPf_param_3];
	ld.param.u32 	%r10, [_Z17stress_acf_kernelPKfS0_S0_S0_S0_S0_iPf_param_6];
	cvta.to.global.u64 	%rd1, %rd15;
	cvta.to.global.u64 	%rd2, %rd14;
	cvta.to.global.u64 	%rd3, %rd13;
	mov.u32 	%r11, %ctaid.x;
	mov.u32 	%r12, %ntid.x;
	mov.u32 	%r13, %tid.x;
	mad.lo.s32 	%r1, %r11, %r12, %r13;
	setp.ge.s32 	%p1, %r1, %r10;
	@%p1 bra 	$L__BB1_11;
	setp.lt.s32 	%p2, %r10, 1;
	mov.f32 	%f211, 0f00000000;
	mov.f32 	%f212, %f211;
	mov.f32 	%f213, %f211;
	mov.f32 	%f214, %f211;
	mov.f32 	%f215, %f211;
	mov.f32 	%f216, %f211;
	@%p2 bra 	$L__BB1_10;
	setp.lt.u32 	%p3, %r10, 4;
	mov.f32 	%f216, 0f00000000;
	mov.b32 	%r19, 0;
	mov.f32 	%f215, %f216;
	mov.f32 	%f214, %f216;
	mov.f32 	%f213, %f216;
	mov.f32 	%f212, %f216;
	mov.f32 	%f211, %f216;
	@%p3 bra 	$L__BB1_5;
	and.b32  	%r19, %r10, 2147483644;
	neg.s32 	%r17, %r19;
	mul.wide.s32 	%rd80, %r1, 4;
	mov.f32 	%f216, 0f00000000;
	mov.b64 	%rd81, 0;
$L__BB1_4:
	.pragma "nounroll";
	ld.param.u64 	%rd76, [_Z17stress_acf_kernelPKfS0_S0_S0_S0_S0_iPf_param_5];
	ld.param.u64 	%rd73, [_Z17stress_acf_kernelPKfS0_S0_S0_S0_S0_iPf_param_4];
	ld.param.u64 	%rd70, [_Z17stress_acf_kernelPKfS0_S0_S0_S0_S0_iPf_param_2];
	add.s64 	%rd17, %rd3, %rd81;
	ld.global.f32 	%f59, [%rd17];
	add.s64 	%rd18, %rd3, %rd80;
	ld.global.f32 	%f60, [%rd18];
	fma.rn.f32 	%f61, %f59, %f60, %f211;
	add.s64 	%rd19, %rd2, %rd81;
	ld.global.f32 	%f62, [%rd19];
	add.s64 	%rd20, %rd2, %rd80;
	ld.global.f32 	%f63, [%rd20];
	fma.rn.f32 	%f64, %f62, %f63, %f212;
	cvta.to.global.u64 	%rd21, %rd70;
	add.s64 	%rd22, %rd21, %rd81;
	ld.global.f32 	%f65, [%rd22];
	add.s64 	%rd23, %rd21, %rd80;
	ld.global.f32 	%f66, [%rd23];
	fma.rn.f32 	%f67, %f65, %f66, %f213;
	add.s64 	%rd24, %rd1, %rd81;
	ld.global.f32 	%f68, [%rd24];
	add.s64 	%rd25, %rd1, %rd80;
	ld.global.f32 	%f69, [%rd25];
	fma.rn.f32 	%f70, %f68, %f69, %f214;
	cvta.to.global.u64 	%rd26, %rd73;
	add.s64 	%rd27, %rd26, 8;
	add.s64 	%rd28, %rd27, %rd81;
	ld.global.f32 	%f71, [%rd28+-8];
	add.s64 	%rd29, %rd27, %rd80;
	ld.global.f32 	%f72, [%rd29+-8];
	fma.rn.f32 	%f73, %f71, %f72, %f215;
	cvta.to.global.u64 	%rd30, %rd76;
	add.s64 	%rd31, %rd30, %rd81;
	ld.global.f32 	%f74, [%rd31];
	add.s64 	%rd32, %rd30, %rd80;
	ld.global.f32 	%f75, [%rd32];
	fma.rn.f32 	%f76, %f74, %f75, %f216;
	ld.global.f32 	%f77, [%rd17+4];
	ld.global.f32 	%f78, [%rd18+4];
	fma.rn.f32 	%f79, %f77, %f78, %f61;
	ld.global.f32 	%f80, [%rd19+4];
	ld.global.f32 	%f81, [%rd20+4];
	fma.rn.f32 	%f82, %f80, %f81, %f64;
	ld.global.f32 	%f83, [%rd22+4];
	ld.global.f32 	%f84, [%rd23+4];
	fma.rn.f32 	%f85, %f83, %f84, %f67;
	ld.global.f32 	%f86, [%rd24+4];
	ld.global.f32 	%f87, [%rd25+4];
	fma.rn.f32 	%f88, %f86, %f87, %f70;
	ld.global.f32 	%f89, [%rd28+-4];
	ld.global.f32 	%f90, [%rd29+-4];
	fma.rn.f32 	%f91, %f89, %f90, %f73;
	ld.global.f32 	%f92, [%rd31+4];
	ld.global.f32 	%f93, [%rd32+4];
	fma.rn.f32 	%f94, %f92, %f93, %f76;
	ld.global.f32 	%f95, [%rd17+8];
	ld.global.f32 	%f96, [%rd18+8];
	fma.rn.f32 	%f97, %f95, %f96, %f79;
	ld.global.f32 	%f98, [%rd19+8];
	ld.global.f32 	%f99, [%rd20+8];
	fma.rn.f32 	%f100, %f98, %f99, %f82;
	ld.global.f32 	%f101, [%rd22+8];
	ld.global.f32 	%f102, [%rd23+8];
	fma.rn.f32 	%f103, %f101, %f102, %f85;
	ld.global.f32 	%f104, [%rd24+8];
	ld.global.f32 	%f105, [%rd25+8];
	fma.rn.f32 	%f106, %f104, %f105, %f88;
	ld.global.f32 	%f107, [%rd28];
	ld.global.f32 	%f108, [%rd29];
	fma.rn.f32 	%f109, %f107, %f108, %f91;
	ld.global.f32 	%f110, [%rd31+8];
	ld.global.f32 	%f111, [%rd32+8];
	fma.rn.f32 	%f112, %f110, %f111, %f94;
	ld.global.f32 	%f113, [%rd17+12];
	ld.global.f32 	%f114, [%rd18+12];
	fma.rn.f32 	%f211, %f113, %f114, %f97;
	ld.global.f32 	%f115, [%rd19+12];
	ld.global.f32 	%f116, [%rd20+12];
	fma.rn.f32 	%f212, %f115, %f116, %f100;
	ld.global.f32 	%f117, [%rd22+12];
	ld.global.f32 	%f118, [%rd23+12];
	fma.rn.f32 	%f213, %f117, %f118, %f103;
	ld.global.f32 	%f119, [%rd24+12];
	ld.global.f32 	%f120, [%rd25+12];
	fma.rn.f32 	%f214, %f119, %f120, %f106;
	ld.global.f32 	%f121, [%rd28+4];
	ld.global.f32 	%f122, [%rd29+4];
	fma.rn.f32 	%f215, %f121, %f122, %f109;
	ld.global.f32 	%f123, [%rd31+12];
	ld.global.f32 	%f124, [%rd32+12];
	fma.rn.f32 	%f216, %f123, %f124, %f112;
	add.s32 	%r17, %r17, 4;
	add.s64 	%rd81, %rd81, 16;
	add.s64 	%rd80, %rd80, 16;
	setp.ne.s32 	%p4, %r17, 0;
	@%p4 bra 	$L__BB1_4;
$L__BB1_5:
	and.b32  	%r7, %r10, 3;
	setp.eq.s32 	%p5, %r7, 0;
	@%p5 bra 	$L__BB1_10;
	setp.eq.s32 	%p6, %r7, 1;
	@%p6 bra 	$L__BB1_8;
	ld.param.u64 	%rd77, [_Z17stress_acf_kernelPKfS0_S0_S0_S0_S0_iPf_param_5];
	ld.param.u64 	%rd74, [_Z17stress_acf_kernelPKfS0_S0_S0_S0_S0_iPf_param_4];
	ld.param.u64 	%rd71, [_Z17stress_acf_kernelPKfS0_S0_S0_S0_S0_iPf_param_2];
	mul.wide.u32 	%rd33, %r19, 4;
	add.s64 	%rd34, %rd3, %rd33;
	ld.global.f32 	%f126, [%rd34];
	mul.wide.s32 	%rd35, %r1, 4;
	add.s64 	%rd36, %rd34, %rd35;
	ld.global.f32 	%f127, [%rd36];
	fma.rn.f32 	%f128, %f126, %f127, %f211;
	add.s64 	%rd37, %rd2, %rd33;
	ld.global.f32 	%f129, [%rd37];
	add.s64 	%rd38, %rd37, %rd35;
	ld.global.f32 	%f130, [%rd38];
	fma.rn.f32 	%f131, %f129, %f130, %f212;
	cvta.to.global.u64 	%rd39, %rd71;
	add.s64 	%rd40, %rd39, %rd33;
	ld.global.f32 	%f132, [%rd40];
	add.s64 	%rd41, %rd40, %rd35;
	ld.global.f32 	%f133, [%rd41];
	fma.rn.f32 	%f134, %f132, %f133, %f213;
	add.s64 	%rd42, %rd1, %rd33;
	ld.global.f32 	%f135, [%rd42];
	add.s64 	%rd43, %rd42, %rd35;
	ld.global.f32 	%f136, [%rd43];
	fma.rn.f32 	%f137, %f135, %f136, %f214;
	cvta.to.global.u64 	%rd44, %rd74;
	add.s64 	%rd45, %rd44, %rd33;
	ld.global.f32 	%f138, [%rd45];
	add.s64 	%rd46, %rd45, %rd35;
	ld.global.f32 	%f139, [%rd46];
	fma.rn.f32 	%f140, %f138, %f139, %f215;
	cvta.to.global.u64 	%rd47, %rd77;
	add.s64 	%rd48, %rd47, %rd33;
	ld.global.f32 	%f141, [%rd48];
	add.s64 	%rd49, %rd48, %rd35;
	ld.global.f32 	%f142, [%rd49];
	fma.rn.f32 	%f143, %f141, %f142, %f216;
	ld.global.f32 	%f144, [%rd34+4];
	ld.global.f32 	%f145, [%rd36+4];
	fma.rn.f32 	%f211, %f144, %f145, %f128;
	ld.global.f32 	%f146, [%rd37+4];
	ld.global.f32 	%f147, [%rd38+4];
	fma.rn.f32 	%f212, %f146, %f147, %f131;
	ld.global.f32 	%f148, [%rd40+4];
	ld.global.f32 	%f149, [%rd41+4];
	fma.rn.f32 	%f213, %f148, %f149, %f134;
	ld.global.f32 	%f150, [%rd42+4];
	ld.global.f32 	%f151, [%rd43+4];
	fma.rn.f32 	%f214, %f150, %f151, %f137;
	ld.global.f32 	%f152, [%rd45+4];
	ld.global.f32 	%f153, [%rd46+4];
	fma.rn.f32 	%f215, %f152, %f153, %f140;
	ld.global.f32 	%f154, [%rd48+4];
	ld.global.f32 	%f155, [%rd49+4];
	fma.rn.f32 	%f216, %f154, %f155, %f143;
	add.s32 	%r19, %r19, 2;
$L__BB1_8:
	and.b32  	%r16, %r10, 1;
	setp.eq.b32 	%p7, %r16, 1;
	not.pred 	%p8, %p7;
	@%p8 bra 	$L__BB1_10;
	ld.param.u64 	%rd78, [_Z17stress_acf_kernelPKfS0_S0_S0_S0_S0_iPf_param_5];
	ld.param.u64 	%rd75, [_Z17stress_acf_kernelPKfS0_S0_S0_S0_S0_iPf_param_4];
	ld.param.u64 	%rd72, [_Z17stress_acf_kernelPKfS0_S0_S0_S0_S0_iPf_param_2];
	mul.wide.u32 	%rd50, %r19, 4;
	add.s64 	%rd51, %rd3, %rd50;
	ld.global.f32 	%f156, [%rd51];
	mul.wide.s32 	%rd52, %r1, 4;
	add.s64 	%rd53, %rd51, %rd52;
	ld.global.f32 	%f157, [%rd53];
	fma.rn.f32 	%f211, %f156, %f157, %f211;
	add.s64 	%rd54, %rd2, %rd50;
	ld.global.f32 	%f158, [%rd54];
	add.s64 	%rd55, %rd54, %rd52;
	ld.global.f32 	%f159, [%rd55];
	fma.rn.f32 	%f212, %f158, %f159, %f212;
	cvta.to.global.u64 	%rd56, %rd72;
	add.s64 	%rd57, %rd56, %rd50;
	ld.global.f32 	%f160, [%rd57];
	add.s64 	%rd58, %rd57, %rd52;
	ld.global.f32 	%f161, [%rd58];
	fma.rn.f32 	%f213, %f160, %f161, %f213;
	add.s64 	%rd59, %rd1, %rd50;
	ld.global.f32 	%f162, [%rd59];
	add.s64 	%rd60, %rd59, %rd52;
	ld.global.f32 	%f163, [%rd60];
	fma.rn.f32 	%f214, %f162, %f163, %f214;
	cvta.to.global.u64 	%rd61, %rd75;
	add.s64 	%rd62, %rd61, %rd50;
	ld.global.f32 	%f164, [%rd62];
	add.s64 	%rd63, %rd62, %rd52;
	ld.global.f32 	%f165, [%rd63];
	fma.rn.f32 	%f215, %f164, %f165, %f215;
	cvta.to.global.u64 	%rd64, %rd78;
	add.s64 	%rd65, %rd64, %rd50;
	ld.global.f32 	%f166, [%rd65];
	add.s64 	%rd66, %rd65, %rd52;
	ld.global.f32 	%f167, [%rd66];
	fma.rn.f32 	%f216, %f166, %f167, %f216;
$L__BB1_10:
	ld.param.u64 	%rd79, [_Z17stress_acf_kernelPKfS0_S0_S0_S0_S0_iPf_param_7];
	cvt.rn.f32.s32 	%f168, %r10;
	div.rn.f32 	%f169, %f211, %f168;
	div.rn.f32 	%f170, %f212, %f168;
	div.rn.f32 	%f171, %f213, %f168;
	div.rn.f32 	%f172, %f214, %f168;
	div.rn.f32 	%f173, %f215, %f168;
	div.rn.f32 	%f174, %f216, %f168;
	add.f32 	%f175, %f169, %f170;
	add.f32 	%f176, %f175, %f171;
	add.f32 	%f177, %f176, %f172;
	add.f32 	%f178, %f177, %f173;
	add.f32 	%f179, %f178, %f174;
	div.rn.f32 	%f180, %f179, 0f40C00000;
	cvta.to.global.u64 	%rd67, %rd79;
	mul.wide.s32 	%rd68, %r1, 4;
	add.s64 	%rd69, %rd67, %rd68;
	st.global.f32 	[%rd69], %f180;
$L__BB1_11:
	ret;

}


// ===== COMPILED SASS (sm_100) =====

	.target	sm_100

	.elftype	@"ET_EXEC"


//--------------------- .note.nv.tkinfo           --------------------------
	.section	.note.nv.tkinfo,"",@"SHT_NOTE"
	.sectionflags	@"SHF_NOTE_NV_TKINFO"
	.tkinfo
        /*0018*/ 	.word	0x00000002
        /*0030*/ 	.string	""
        /*0030*/ 	.string	"ptxas"
        /*0030*/ 	.string	"Cuda compilation tools, release 13.0, V13.0.88"
        /*0030*/ 	.string	"Build cuda_13.0.r13.0/compiler.36424714_0"
        /*0030*/ 	.string	"-arch sm_100 -m 64 "



//--------------------- .note.nv.cuinfo           --------------------------
	.section	.note.nv.cuinfo,"",@"SHT_NOTE"
	.sectionflags	@"SHF_NOTE_NV_CUINFO"
        /*0018*/ 	.short	0x0002
        /*001a*/ 	.short	0x0064
        /*001c*/ 	.short	0x0082
	.zero		2


//--------------------- .nv.info                  --------------------------
	.section	.nv.info,"",@"SHT_CUDA_INFO"
	.align	4


	//----- nvinfo : EIATTR_REGCOUNT
	.align		4
        /*0000*/ 	.byte	0x04, 0x2f
        /*0002*/ 	.short	(.L_1 - .L_0)
	.align		4
.L_0:
        /*0004*/ 	.word	index@(_Z16integrate_kernelPKfPKiPfif)
        /*0008*/ 	.word	0x00000020


	//----- nvinfo : EIATTR_FRAME_SIZE
	.align		4
.L_1:
        /*000c*/ 	.byte	0x04, 0x11
        /*000e*/ 	.short	(.L_3 - .L_2)
	.align		4
.L_2:
        /*0010*/ 	.word	index@($__internal_1_$__cuda_sm3x_div_rn_noftz_f32_slowpath)
        /*0014*/ 	.word	0x00000000


	//----- nvinfo : EIATTR_FRAME_SIZE
	.align		4
.L_3:
        /*0018*/ 	.byte	0x04, 0x11
        /*001a*/ 	.short	(.L_5 - .L_4)
	.align		4
.L_4:
        /*001c*/ 	.word	index@(_Z16integrate_kernelPKfPKiPfif)
        /*0020*/ 	.word	0x00000000


	//----- nvinfo : EIATTR_REGCOUNT
	.align		4
.L_5:
        /*0024*/ 	.byte	0x04, 0x2f
        /*0026*/ 	.short	(.L_7 - .L_6)
	.align		4
.L_6:
        /*0028*/ 	.word	index@(_Z17stress_acf_kernelPKfS0_S0_S0_S0_S0_iPf)
        /*002c*/ 	.word	0x00000028


	//----- nvinfo : EIATTR_FRAME_SIZE
	.align		4
.L_7:
        /*0030*/ 	.byte	0x04, 0x11
        /*0032*/ 	.short	(.L_9 - .L_8)
	.align		4
.L_8:
        /*0034*/ 	.word	index@($__internal_0_$__cuda_sm3x_div_rn_noftz_f32_slowpath)
        /*0038*/ 	.word	0x00000000


	//----- nvinfo : EIATTR_FRAME_SIZE
	.align		4
.L_9:
        /*003c*/ 	.byte	0x04, 0x11
        /*003e*/ 	.short	(.L_11 - .L_10)
	.align		4
.L_10:
        /*0040*/ 	.word	index@(_Z17stress_acf_kernelPKfS0_S0_S0_S0_S0_iPf)
        /*0044*/ 	.word	0x00000000


	//----- nvinfo : EIATTR_MIN_STACK_SIZE
	.align		4
.L_11:
        /*0048*/ 	.byte	0x04, 0x12
        /*004a*/ 	.short	(.L_13 - .L_12)
	.align		4
.L_12:
        /*004c*/ 	.word	index@(_Z17stress_acf_kernelPKfS0_S0_S0_S0_S0_iPf)
        /*0050*/ 	.word	0x00000000


	//----- nvinfo : EIATTR_MIN_STACK_SIZE
	.align		4
.L_13:
        /*0054*/ 	.byte	0x04, 0x12
        /*0056*/ 	.short	(.L_15 - .L_14)
	.align		4
.L_14:
        /*0058*/ 	.word	index@(_Z16integrate_kernelPKfPKiPfif)
        /*005c*/ 	.word	0x00000000
.L_15:


//--------------------- .nv.compat                --------------------------
	.section	.nv.compat,"",@"SHT_CUDA_COMPAT_INFO"
	.align	4
        /*0000*/ 	.byte	0x02, 0x09, 0x00, 0x00, 0x02, 0x02, 0x01, 0x00, 0x02, 0x05, 0x05, 0x00, 0x03, 0x07, 0x01, 0x01
        /*0010*/ 	.byte	0x02, 0x03, 0x00, 0x00, 0x02, 0x06, 0x01, 0x00, 0x04, 0x0b, 0x08, 0x00, 0x01, 0x00, 0x00, 0x00
        /*0020*/ 	.byte	0x00, 0x00, 0x00, 0x00


//--------------------- .nv.info._Z17stress_acf_kernelPKfS0_S0_S0_S0_S0_iPf --------------------------
	.section	.nv.info._Z17stress_acf_kernelPKfS0_S0_S0_S0_S0_iPf,"",@"SHT_CUDA_INFO"
	.sectionflags	@""
	.align	4


	//----- nvinfo : EIATTR_CUDA_API_VERSION
	.align		4
        /*0000*/ 	.byte	0x04, 0x37
        /*0002*/ 	.short	(.L_17 - .L_16)
.L_16:
        /*0004*/ 	.word	0x00000082


	//----- nvinfo : EIATTR_KPARAM_INFO
	.align		4
.L_17:
        /*0008*/ 	.byte	0x04, 0x17
        /*000a*/ 	.short	(.L_19 - .L_18)
.L_18:
        /*000c*/ 	.word	0x00000000
        /*0010*/ 	.short	0x0007
        /*0012*/ 	.short	0x0038
        /*0014*/ 	.byte	0x00, 0xf5, 0x21, 0x00


	//----- nvinfo : EIATTR_KPARAM_INFO
	.align		4
.L_19:
        /*0018*/ 	.byte	0x04, 0x17
        /*001a*/ 	.short	(.L_21 - .L_20)
.L_20:
        /*001c*/ 	.word	0x00000000
        /*0020*/ 	.short	0x0006
        /*0022*/ 	.short	0x0030
        /*0024*/ 	.byte	0x00, 0xf0, 0x11, 0x00


	//----- nvinfo : EIATTR_KPARAM_INFO
	.align		4
.L_21:
        /*0028*/ 	.byte	0x04, 0x17
        /*002a*/ 	.short	(.L_23 - .L_22)
.L_22:
        /*002c*/ 	.word	0x00000000
        /*0030*/ 	.short	0x0005
        /*0032*/ 	.short	0x0028
        /*0034*/ 	.byte	0x00, 0xf5, 0x21, 0x00


	//----- nvinfo : EIATTR_KPARAM_INFO
	.align		4
.L_23:
        /*0038*/ 	.byte	0x04, 0x17
        /*003a*/ 	.short	(.L_25 - .L_24)
.L_24:
        /*003c*/ 	.word	0x00000000
        /*0040*/ 	.short	0x0004
        /*0042*/ 	.short	0x0020
        /*0044*/ 	.byte	0x00, 0xf5, 0x21, 0x00


	//----- nvinfo : EIATTR_KPARAM_INFO
	.align		4
.L_25:
        /*0048*/ 	.byte	0x04, 0x17
        /*004a*/ 	.short	(.L_27 - .L_26)
.L_26:
        /*004c*/ 	.word	0x00000000
        /*0050*/ 	.short	0x0003
        /*0052*/ 	.short	0x0018
        /*0054*/ 	.byte	0x00, 0xf5, 0x21, 0x00


	//----- nvinfo : EIATTR_KPARAM_INFO
	.align		4
.L_27:
        /*0058*/ 	.byte	0x04, 0x17
        /*005a*/ 	.short	(.L_29 - .L_28)
.L_28:
        /*005c*/ 	.word	0x00000000
        /*0060*/ 	.short	0x0002
        /*0062*/ 	.short	0x0010
        /*0064*/ 	.byte	0x00, 0xf5, 0x21, 0x00


	//----- nvinfo : EIATTR_KPARAM_INFO
	.align		4
.L_29:
        /*0068*/ 	.byte	0x04, 0x17
        /*006a*/ 	.short	(.L_31 - .L_30)
.L_30:
        /*006c*/ 	.word	0x00000000
        /*0070*/ 	.short	0x0001
        /*0072*/ 	.short	0x0008
        /*0074*/ 	.byte	0x00, 0xf5, 0x21, 0x00


	//----- nvinfo : EIATTR_KPARAM_INFO
	.align		4
.L_31:
        /*0078*/ 	.byte	0x04, 0x17
        /*007a*/ 	.short	(.L_33 - .L_32)
.L_32:
        /*007c*/ 	.word	0x00000000
        /*0080*/ 	.short	0x0000
        /*0082*/ 	.short	0x0000
        /*0084*/ 	.byte	0x00, 0xf5, 0x21, 0x00


	//----- nvinfo : EIATTR_SPARSE_MMA_MASK
	.align		4
.L_33:
        /*0088*/ 	.byte	0x03, 0x50
        /*008a*/ 	.short	0x0000


	//----- nvinfo : EIATTR_MAXREG_COUNT
	.align		4
        /*008c*/ 	.byte	0x03, 0x1b
        /*008e*/ 	.short	0x00ff


	//----- nvinfo : EIATTR_MERCURY_ISA_VERSION
	.align		4
        /*0090*/ 	.byte	0x03, 0x5f
        /*0092*/ 	.short	0x0101


	//----- nvinfo : EIATTR_VRC_CTA_INIT_COUNT
	.align		4
        /*0094*/ 	.byte	0x02, 0x4a
	.zero		1
	.zero		1


	//----- nvinfo : EIATTR_EXIT_INSTR_OFFSETS
	.align		4
        /*0098*/ 	.byte	0x04, 0x1c
        /*009a*/ 	.short	(.L_35 - .L_34)


	//   ....[0]....
.L_34:
        /*009c*/ 	.word	0x00000070


	//   ....[1]....
        /*00a0*/ 	.word	0x000016d0


	//----- nvinfo : EIATTR_CRS_STACK_SIZE
	.align		4
.L_35:
        /*00a4*/ 	.byte	0x04, 0x1e
        /*00a6*/ 	.short	(.L_37 - .L_36)
.L_36:
        /*00a8*/ 	.word	0x00000000


	//----- nvinfo : EIATTR_CBANK_PARAM_SIZE
	.align		4
.L_37:
        /*00ac*/ 	.byte	0x03, 0x19
        /*00ae*/ 	.short	0x0040


	//----- nvinfo : EIATTR_PARAM_CBANK
	.align		4
        /*00b0*/ 	.byte	0x04, 0x0a
        /*00b2*/ 	.short	(.L_39 - .L_38)
	.align		4
.L_38:
        /*00b4*/ 	.word	index@(.nv.constant0._Z17stress_acf_kernelPKfS0_S0_S0_S0_S0_iPf)
        /*00b8*/ 	.short	0x0380
        /*00ba*/ 	.short	0x0040


	//----- nvinfo : EIATTR_SW_WAR
	.align		4
.L_39:
        /*00bc*/ 	.byte	0x04, 0x36
        /*00be*/ 	.short	(.L_41 - .L_40)
.L_40:
        /*00c0*/ 	.word	0x00000008
.L_41:


//--------------------- .nv.info._Z16integrate_kernelPKfPKiPfif --------------------------
	.section	.nv.info._Z16integrate_kernelPKfPKiPfif,"",@"SHT_CUDA_INFO"
	.sectionflags	@""
	.align	4


	//----- nvinfo : EIATTR_CUDA_API_VERSION
	.align		4
        /*0000*/ 	.byte	0x04, 0x37
        /*0002*/ 	.short	(.L_43 - .L_42)
.L_42:
        /*0004*/ 	.word	0x00000082


	//----- nvinfo : EIATTR_KPARAM_INFO
	.align		4
.L_43:
        /*0008*/ 	.byte	0x04, 0x17
        /*000a*/ 	.short	(.L_45 - .L_44)
.L_44:
        /*000c*/ 	.word	0x00000000
        /*0010*/ 	.short	0x0004
        /*0012*/ 	.short	0x001c
        /*0014*/ 	.byte	0x00, 0xf0, 0x11, 0x00


	//----- nvinfo : EIATTR_KPARAM_INFO
	.align		4
.L_45:
        /*0018*/ 	.byte	0x04, 0x17
        /*001a*/ 	.short	(.L_47 - .L_46)
.L_46:
        /*001c*/ 	.word	0x00000000
        /*0020*/ 	.short	0x0003
        /*0022*/ 	.short	0x0018
        /*0024*/ 	.byte	0x00, 0xf0, 0x11, 0x00


	//----- nvinfo : EIATTR_KPARAM_INFO
	.align		4
.L_47:
        /*0028*/ 	.byte	0x04, 0x17
        /*002a*/ 	.short	(.L_49 - .L_48)
.L_48:
        /*002c*/ 	.word	0x00000000
        /*0030*/ 	.short	0x0002
        /*0032*/ 	.short	0x0010
        /*0034*/ 	.byte	0x00, 0xf5, 0x21, 0x00


	//----- nvinfo : EIATTR_KPARAM_INFO
	.align		4
.L_49:
        /*0038*/ 	.byte	0x04, 0x17
        /*003a*/ 	.short	(.L_51 - .L_50)
.L_50:
        /*003c*/ 	.word	0x00000000
        /*0040*/ 	.short	0x0001
        /*0042*/ 	.short	0x0008
        /*0044*/ 	.byte	0x00, 0xf5, 0x21, 0x00


	//----- nvinfo : EIATTR_KPARAM_INFO
	.align		4
.L_51:
        /*0048*/ 	.byte	0x04, 0x17
        /*004a*/ 	.short	(.L_53 - .L_52)
.L_52:
        /*004c*/ 	.word	0x00000000
        /*0050*/ 	.short	0x0000
        /*0052*/ 	.short	0x0000
        /*0054*/ 	.byte	0x00, 0xf5, 0x21, 0x00


	//----- nvinfo : EIATTR_SPARSE_MMA_MASK
	.align		4
.L_53:
        /*0058*/ 	.byte	0x03, 0x50
        /*005a*/ 	.short	0x0000


	//----- nvinfo : EIATTR_MAXREG_COUNT
	.align		4
        /*005c*/ 	.byte	0x03, 0x1b
        /*005e*/ 	.short	0x00ff


	//----- nvinfo : EIATTR_MERCURY_ISA_VERSION
	.align		4
        /*0060*/ 	.byte	0x03, 0x5f
        /*0062*/ 	.short	0x0101


	//----- nvinfo : EIATTR_VRC_CTA_INIT_COUNT
	.align		4
        /*0064*/ 	.byte	0x02, 0x4a
	.zero		1
	.zero		1


	//----- nvinfo : EIATTR_EXIT_INSTR_OFFSETS
	.align		4
        /*0068*/ 	.byte	0x04, 0x1c
        /*006a*/ 	.short	(.L_55 - .L_54)


	//   ....[0]....
.L_54:
        /*006c*/ 	.word	0x00000070


	//   ....[1]....
        /*0070*/ 	.word	0x00001040


	//----- nvinfo : EIATTR_CRS_STACK_SIZE
	.align		4
.L_55:
        /*0074*/ 	.byte	0x04, 0x1e
        /*0076*/ 	.short	(.L_57 - .L_56)
.L_56:
        /*0078*/ 	.word	0x00000000


	//----- nvinfo : EIATTR_CBANK_PARAM_SIZE
	.align		4
.L_57:
        /*007c*/ 	.byte	0x03, 0x19
        /*007e*/ 	.short	0x0020


	//----- nvinfo : EIATTR_PARAM_CBANK
	.align		4
        /*0080*/ 	.byte	0x04, 0x0a
        /*0082*/ 	.short	(.L_59 - .L_58)
	.align		4
.L_58:
        /*0084*/ 	.word	index@(.nv.constant0._Z16integrate_kernelPKfPKiPfif)
        /*0088*/ 	.short	0x0380
        /*008a*/ 	.short	0x0020


	//----- nvinfo : EIATTR_SW_WAR
	.align		4
.L_59:
        /*008c*/ 	.byte	0x04, 0x36
        /*008e*/ 	.short	(.L_61 - .L_60)
.L_60:
        /*0090*/ 	.word	0x00000008
.L_61:


//--------------------- .nv.callgraph             --------------------------
	.section	.nv.callgraph,"",@"SHT_CUDA_CALLGRAPH"
	.align	4
	.sectionentsize	8
	.align		4
        /*0000*/ 	.word	0x00000000
	.align		4
        /*0004*/ 	.word	0xffffffff
	.align		4
        /*0008*/ 	.word	0x00000000
	.align		4
        /*000c*/ 	.word	0xfffffffe
	.align		4
        /*0010*/ 	.word	0x00000000
	.align		4
        /*0014*/ 	.word	0xfffffffd
	.align		4
        /*0018*/ 	.word	0x00000000
	.align		4
        /*001c*/ 	.word	0xfffffffc


//--------------------- .text._Z17stress_acf_kernelPKfS0_S0_S0_S0_S0_iPf --------------------------
	.section	.text._Z17stress_acf_kernelPKfS0_S0_S0_S0_S0_iPf,"ax",@progbits
	.align	128
        .global         _Z17stress_acf_kernelPKfS0_S0_S0_S0_S0_iPf
        .type           _Z17stress_acf_kernelPKfS0_S0_S0_S0_S0_iPf,@function
        .size           _Z17stress_acf_kernelPKfS0_S0_S0_S0_S0_iPf,(.L_x_57 - _Z17stress_acf_kernelPKfS0_S0_S0_S0_S0_iPf)
        .other          _Z17stress_acf_kernelPKfS0_S0_S0_S0_S0_iPf,@"STO_CUDA_ENTRY STV_DEFAULT"
_Z17stress_acf_kernelPKfS0_S0_S0_S0_S0_iPf:
.text._Z17stress_acf_kernelPKfS0_S0_S0_S0_S0_iPf:
[----:B------:R-:W-:Y:S01]  /*0000*/  LDC R1, c[0x0][0x37c] ;  /* 0x0000df00ff017b82 */ /* 0x000fe20000000800 */
[----:B------:R-:W0:Y:S07]  /*0010*/  S2R R3, SR_TID.X ;  /* 0x0000000000037919 */ /* 0x000e2e0000002100 */
[----:B------:R-:W0:Y:S01]  /*0020*/  S2UR UR4, SR_CTAID.X ;  /* 0x00000000000479c3 */ /* 0x000e220000002500 */
[----:B------:R-:W1:Y:S07]  /*0030*/  LDCU UR25, c[0x0][0x3b0] ;  /* 0x00007600ff1977ac */ /* 0x000e6e0008000800 */
[----:B------:R-:W0:Y:S02]  /*0040*/  LDC R2, c[0x0][0x360] ;  /* 0x0000d800ff027b82 */ /* 0x000e240000000800 */
[----:B0-----:R-:W-:-:S05]  /*0050*/  IMAD R2, R2, UR4, R3 ;  /* 0x0000000402027c24 */ /* 0x001fca000f8e0203 */
[----:B-1----:R-:W-:-:S13]  /*0060*/  ISETP.GE.AND P0, PT, R2, UR25, PT ;  /* 0x0000001902007c0c */ /* 0x002fda000bf06270 */
[----:B------:R-:W-:Y:S05]  /*0070*/  @P0 EXIT ;  /* 0x000000000000094d */ /* 0x000fea0003800000 */
[----:B------:R-:W-:Y:S01]  /*0080*/  UISETP.GE.AND UP0, UPT, UR25, 0x1, UPT ;  /* 0x000000011900788c */ /* 0x000fe2000bf06270 */
[----:B------:R-:W-:Y:S01]  /*0090*/  HFMA2 R3, -RZ, RZ, 0, 0 ;  /* 0x00000000ff037431 */ /* 0x000fe200000001ff */
[----:B------:R-:W-:Y:S01]  /*00a0*/  MOV R23, RZ ;  /* 0x000000ff00177202 */ /* 0x000fe20000000f00 */
[----:B------:R-:W-:Y:S01]  /*00b0*/  HFMA2 R17, -RZ, RZ, 0, 0 ;  /* 0x00000000ff117431 */ /* 0x000fe200000001ff */
[----:B------:R-:W-:Y:S01]  /*00c0*/  MOV R11, RZ ;  /* 0x000000ff000b7202 */ /* 0x000fe20000000f00 */
[----:B------:R-:W-:Y:S01]  /*00d0*/  HFMA2 R9, -RZ, RZ, 0, 0 ;  /* 0x00000000ff097431 */ /* 0x000fe200000001ff */
[----:B------:R-:W-:Y:S01]  /*00e0*/  MOV R5, RZ ;  /* 0x000000ff00057202 */ /* 0x000fe20000000f00 */
[----:B------:R-:W0:Y:S02]  /*00f0*/  LDCU.64 UR20, c[0x0][0x358] ;  /* 0x00006b00ff1477ac */ /* 0x000e240008000a00 */
[----:B------:R-:W-:Y:S05]  /*0100*/  BRA.U !UP0, `(.L_x_0) ;  /* 0x0000000d08ac7547 */ /* 0x000fea000b800000 */
[----:B------:R-:W-:Y:S01]  /*0110*/  UISETP.GE.U32.AND UP1, UPT, UR25, 0x4, UPT ;  /* 0x000000041900788c */ /* 0x000fe2000bf26070 */
[----:B------:R-:W-:Y:S01]  /*0120*/  MOV R5, RZ ;  /* 0x000000ff00057202 */ /* 0x000fe20000000f00 */
[----:B------:R-:W-:Y:S01]  /*0130*/  IMAD.MOV.U32 R17, RZ, RZ, RZ ;  /* 0x000000ffff117224 */ /* 0x000fe200078e00ff */
[----:B------:R-:W-:Y:S01]  /*0140*/  MOV R31, RZ ;  /* 0x000000ff001f7202 */ /* 0x000fe20000000f00 */
[----:B------:R-:W-:Y:S01]  /*0150*/  ULOP3.LUT UP0, UR7, UR25, 0x3, URZ, 0xc0, !UPT ;  /* 0x0000000319077892 */ /* 0x000fe2000f80c0ff */
[----:B------:R-:W-:Y:S02]  /*0160*/  MOV R9, RZ ;  /* 0x000000ff00097202 */ /* 0x000fe40000000f00 */
[----:B------:R-:W-:Y:S02]  /*0170*/  MOV R11, RZ ;  /* 0x000000ff000b7202 */ /* 0x000fe40000000f00 */
[----:B------:R-:W-:Y:S02]  /*0180*/  MOV R23, RZ ;  /* 0x000000ff00177202 */ /* 0x000fe40000000f00 */
[----:B------:R-:W-:Y:S01]  /*0190*/  MOV R3, RZ ;  /* 0x000000ff00037202 */ /* 0x000fe20000000f00 */
[----:B------:R-:W-:Y:S06]  /*01a0*/  BRA.U !UP1, `(.L_x_1) ;  /* 0x0000000909007547 */ /* 0x000fec000b800000 */
[----:B------:R-:W-:Y:S01]  /*01b0*/  IMAD.WIDE R28, R2, 0x4, RZ ;  /* 0x00000004021c7825 */ /* 0x000fe200078e02ff */
[----:B------:R-:W-:-:S03]  /*01c0*/  ULOP3.LUT UR4, UR25, 0x7ffffffc, URZ, 0xc0, !UPT ;  /* 0x7ffffffc19047892 */ /* 0x000fc6000f8ec0ff */
[----:B------:R-:W-:Y:S01]  /*01d0*/  HFMA2 R5, -RZ, RZ, 0, 0 ;  /* 0x00000000ff057431 */ /* 0x000fe200000001ff */
[----:B------:R-:W1:Y:S01]  /*01e0*/  LDCU.128 UR8, c[0x0][0x380] ;  /* 0x00007000ff0877ac */ /* 0x000e620008000c00 */
[----:B------:R-:W-:Y:S01]  /*01f0*/  MOV R0, R28 ;  /* 0x0000001c00007202 */ /* 0x000fe20000000f00 */
[----:B------:R-:W-:Y:S02]  /*0200*/  UIADD3 UR6, UPT, UPT, -UR4, URZ, URZ ;  /* 0x000000ff04067290 */ /* 0x000fe4000fffe1ff */
[----:B------:R-:W-:Y:S01]  /*0210*/  MOV R31, UR4 ;  /* 0x00000004001f7c02 */ /* 0x000fe20008000f00 */
[----:B------:R-:W2:Y:S01]  /*0220*/  LDCU.128 UR12, c[0x0][0x390] ;  /* 0x00007200ff0c77ac */ /* 0x000ea20008000c00 */
[----:B------:R-:W3:Y:S01]  /*0230*/  LDCU.128 UR16, c[0x0][0x3a0] ;  /* 0x00007400ff1077ac */ /* 0x000ee20008000c00 */
[----:B------:R-:W-:Y:S01]  /*0240*/  UMOV UR4, URZ ;  /* 0x000000ff00047c82 */ /* 0x000fe20008000000 */
[----:B------:R-:W-:-:S06]  /*0250*/  UMOV UR5, URZ ;  /* 0x000000ff00057c82 */ /* 0x000fcc0008000000 */
.L_x_2:
[----:B-1----:R-:W-:Y:S02]  /*0260*/  UIADD3 UR22, UP1, UPT, UR4, UR8, URZ ;  /* 0x0000000804167290 */ /* 0x002fe4000ff3e0ff */
[C---:B------:R-:W-:Y:S02]  /*0270*/  IADD3 R6, P0, PT, R0.reuse, UR8, RZ ;  /* 0x0000000800067c10 */ /* 0x040fe4000ff1e0ff */
[----:B------:R-:W-:Y:S02]  /*0280*/  UIADD3.X UR23, UPT, UPT, UR5, UR9, URZ, UP1, !UPT ;  /* 0x0000000905177290 */ /* 0x000fe40008ffe4ff */
[----:B------:R-:W-:Y:S02]  /*0290*/  IADD3.X R7, PT, PT, R29, UR9, RZ, P0, !PT ;  /* 0x000000091d077c10 */ /* 0x000fe400087fe4ff */
[----:B------:R-:W-:Y:S01]  /*02a0*/  MOV R12, UR22 ;  /* 0x00000016000c7c02 */ /* 0x000fe20008000f00 */
[----:B------:R-:W-:Y:S01]  /*02b0*/  UIADD3 UR22, UP1, UPT, UR4, UR10, URZ ;  /* 0x0000000a04167290 */ /* 0x000fe2000ff3e0ff */
[----:B------:R-:W-:Y:S01]  /*02c0*/  MOV R13, UR23 ;  /* 0x00000017000d7c02 */ /* 0x000fe20008000f00 */
[----:B0-----:R-:W4:Y:S02]  /*02d0*/  LDG.E R10, desc[UR20][R6.64] ;  /* 0x00000014060a7981 */ /* 0x001f24000c1e1900 */
[----:B------:R-:W-:Y:S01]  /*02e0*/  UIADD3.X UR23, UPT, UPT, UR5, UR11, URZ, UP1, !UPT ;  /* 0x0000000b05177290 */ /* 0x000fe20008ffe4ff */
[----:B------:R-:W-:-:S02]  /*02f0*/  IADD3 R14, P0, PT, R0, UR10, RZ ;  /* 0x0000000a000e7c10 */ /* 0x000fc4000ff1e0ff */
[----:B------:R-:W-:Y:S01]  /*0300*/  MOV R18, UR22 ;  /* 0x0000001600127c02 */ /* 0x000fe20008000f00 */
[----:B------:R-:W4:Y:S01]  /*0310*/  LDG.E R4, desc[UR20][R12.64] ;  /* 0x000000140c047981 */ /* 0x000f22000c1e1900 */
[----:B------:R-:W-:Y:S01]  /*0320*/  IADD3.X R15, PT, PT, R29, UR11, RZ, P0, !PT ;  /* 0x0000000b1d0f7c10 */ /* 0x000fe200087fe4ff */
[----:B------:R-:W-:Y:S02]  /*0330*/  IMAD.U32 R19, RZ, RZ, UR23 ;  /* 0x00000017ff137e24 */ /* 0x000fe4000f8e00ff */
[----:B------:R-:W5:Y:S04]  /*0340*/  LDG.E R32, desc[UR20][R6.64+0x4] ;  /* 0x0000041406207981 */ /* 0x000f68000c1e1900 */
[----:B------:R-:W5:Y:S04]  /*0350*/  LDG.E R30, desc[UR20][R12.64+0x4] ;  /* 0x000004140c1e7981 */ /* 0x000f68000c1e1900 */
[----:B------:R-:W3:Y:S04]  /*0360*/  LDG.E R28, desc[UR20][R14.64] ;  /* 0x000000140e1c7981 */ /* 0x000ee8000c1e1900 */
[----:B------:R-:W3:Y:S04]  /*0370*/  LDG.E R26, desc[UR20][R18.64] ;  /* 0x00000014121a7981 */ /* 0x000ee8000c1e1900 */
[----:B------:R-:W3:Y:S04]  /*0380*/  LDG.E R22, desc[UR20][R6.64+0x8] ;  /* 0x0000081406167981 */ /* 0x000ee8000c1e1900 */
[----:B------:R-:W3:Y:S04]  /*0390*/  LDG.E R35, desc[UR20][R12.64+0x8] ;  /* 0x000008140c237981 */ /* 0x000ee8000c1e1900 */
[----:B------:R-:W3:Y:S04]  /*03a0*/  LDG.E R16, desc[UR20][R14.64+0x4] ;  /* 0x000004140e107981 */ /* 0x000ee8000c1e1900 */
[----:B------:R-:W3:Y:S04]  /*03b0*/  LDG.E R27, desc[UR20][R18.64+0x4] ;  /* 0x00000414121b7981 */ /* 0x000ee8000c1e1900 */
[----:B------:R-:W3:Y:S04]  /*03c0*/  LDG.E R8, desc[UR20][R14.64+0x8] ;  /* 0x000008140e087981 */ /* 0x000ee8000c1e1900 */
[----:B------:R-:W3:Y:S01]  /*03d0*/  LDG.E R33, desc[UR20][R18.64+0x8] ;  /* 0x0000081412217981 */ /* 0x000ee2000c1e1900 */
[----:B--2---:R-:W-:-:S02]  /*03e0*/  UIADD3 UR22, UP1, UPT, UR4, UR12, URZ ;  /* 0x0000000c04167290 */ /* 0x004fc4000ff3e0ff */
[----:B------:R-:W-:Y:S01]  /*03f0*/  IADD3 R20, P0, PT, R0, UR12, RZ ;  /* 0x0000000c00147c10 */ /* 0x000fe2000ff1e0ff */
[----:B------:R-:W2:Y:S01]  /*0400*/  LDG.E R12, desc[UR20][R12.64+0xc] ;  /* 0x00000c140c0c7981 */ /* 0x000ea2000c1e1900 */
[----:B------:R-:W-:Y:S02]  /*0410*/  UIADD3.X UR23, UPT, UPT, UR5, UR13, URZ, UP1, !UPT ;  /* 0x0000000d05177290 */ /* 0x000fe40008ffe4ff */
[----:B------:R-:W-:Y:S01]  /*0420*/  MOV R24, UR22 ;  /* 0x0000001600187c02 */ /* 0x000fe20008000f00 */
[----:B------:R-:W-:Y:S01]  /*0430*/  UIADD3 UR22, UP1, UPT, UR4, UR14, URZ ;  /* 0x0000000e04167290 */ /* 0x000fe2000ff3e0ff */
[----:B------:R-:W-:Y:S01]  /*0440*/  IADD3.X R21, PT, PT, R29, UR13, RZ, P0, !PT ;  /* 0x0000000d1d157c10 */ /* 0x000fe200087fe4ff */
[----:B------:R-:W2:Y:S01]  /*0450*/  LDG.E R15, desc[UR20][R14.64+0xc] ;  /* 0x00000c140e0f7981 */ /* 0x000ea2000c1e1900 */
[----:B------:R-:W-:Y:S01]  /*0460*/  MOV R25, UR23 ;  /* 0x0000001700197c02 */ /* 0x000fe20008000f00 */
[----:B------:R-:W-:Y:S02]  /*0470*/  UIADD3.X UR23, UPT, UPT, UR5, UR15, URZ, UP1, !UPT ;  /* 0x0000000f05177290 */ /* 0x000fe40008ffe4ff */
[----:B------:R-:W2:Y:S04]  /*0480*/  LDG.E R37, desc[UR20][R20.64+0x8] ;  /* 0x0000081414257981 */ /* 0x000ea8000c1e1900 */
[----:B------:R-:W2:Y:S04]  /*0490*/  LDG.E R34, desc[UR20][R24.64+0x8] ;  /* 0x0000081418227981 */ /* 0x000ea8000c1e1900 */
[----:B------:R-:W2:Y:S01]  /*04a0*/  LDG.E R19, desc[UR20][R18.64+0xc] ;  /* 0x00000c1412137981 */ /* 0x000ea2000c1e1900 */
[----:B----4-:R-:W-:-:S03]  /*04b0*/  FFMA R3, R4, R10, R3 ;  /* 0x0000000a04037223 */ /* 0x010fc60000000003 */
[----:B------:R-:W4:Y:S04]  /*04c0*/  LDG.E R4, desc[UR20][R20.64] ;  /* 0x0000001414047981 */ /* 0x000f28000c1e1900 */
[----:B------:R-:W4:Y:S01]  /*04d0*/  LDG.E R10, desc[UR20][R24.64] ;  /* 0x00000014180a7981 */ /* 0x000f22000c1e1900 */
[----:B-----5:R-:W-:-:S03]  /*04e0*/  FFMA R30, R30, R32, R3 ;  /* 0x000000201e1e7223 */ /* 0x020fc60000000003 */
[----:B------:R-:W5:Y:S01]  /*04f0*/  LDG.E R32, desc[UR20][R20.64+0x4] ;  /* 0x0000041414207981 */ /* 0x000f62000c1e1900 */
[----:B---3--:R-:W-:Y:S01]  /*0500*/  FFMA R28, R26, R28, R23 ;  /* 0x0000001c1a1c7223 */ /* 0x008fe20000000017 */
[----:B------:R-:W-:Y:S02]  /*0510*/  IADD3 R26, P0, PT, R0, UR14, RZ ;  /* 0x0000000e001a7c10 */ /* 0x000fe4000ff1e0ff */
[----:B------:R-:W-:Y:S01]  /*0520*/  MOV R23, UR23 ;  /* 0x0000001700177c02 */ /* 0x000fe20008000f00 */
[----:B------:R-:W3:Y:S01]  /*0530*/  LDG.E R21, desc[UR20][R20.64+0xc] ;  /* 0x00000c1414157981 */ /* 0x000ee2000c1e1900 */
[----:B------:R-:W-:Y:S01]  /*0540*/  FFMA R3, R35, R22, R30 ;  /* 0x0000001623037223 */ /* 0x000fe2000000001e */
[----:B------:R-:W-:Y:S02]  /*0550*/  MOV R22, UR22 ;  /* 0x0000001600167c02 */ /* 0x000fe40008000f00 */
[----:B------:R-:W5:Y:S04]  /*0560*/  LDG.E R35, desc[UR20][R24.64+0x4] ;  /* 0x0000041418237981 */ /* 0x000f68000c1e1900 */
[----:B------:R-:W3:Y:S01]  /*0570*/  LDG.E R30, desc[UR20][R22.64] ;  /* 0x00000014161e7981 */ /* 0x000ee2000c1e1900 */
[----:B------:R-:W-:Y:S01]  /*0580*/  FFMA R16, R27, R16, R28 ;  /* 0x000000101b107223 */ /* 0x000fe2000000001c */
[----:B------:R-:W-:Y:S01]  /*0590*/  IADD3.X R27, PT, PT, R29, UR15, RZ, P0, !PT ;  /* 0x0000000f1d1b7c10 */ /* 0x000fe200087fe4ff */
[----:B------:R-:W-:Y:S01]  /*05a0*/  UIADD3 UR22, UP1, UPT, UR4, UR18, URZ ;  /* 0x0000001204167290 */ /* 0x000fe2000ff3e0ff */
[----:B------:R-:W3:Y:S01]  /*05b0*/  LDG.E R25, desc[UR20][R24.64+0xc] ;  /* 0x00000c1418197981 */ /* 0x000ee2000c1e1900 */
[----:B------:R-:W-:-:S03]  /*05c0*/  FFMA R8, R33, R8, R16 ;  /* 0x0000000821087223 */ /* 0x000fc60000000010 */
[----:B------:R-:W3:Y:S04]  /*05d0*/  LDG.E R28, desc[UR20][R26.64+0x4] ;  /* 0x000004141a1c7981 */ /* 0x000ee8000c1e1900 */
[----:B------:R-:W3:Y:S04]  /*05e0*/  LDG.E R16, desc[UR20][R26.64] ;  /* 0x000000141a107981 */ /* 0x000ee8000c1e1900 */
[----:B------:R-:W3:Y:S01]  /*05f0*/  LDG.E R33, desc[UR20][R22.64+0x4] ;  /* 0x0000041416217981 */ /* 0x000ee2000c1e1900 */
[----:B------:R-:W-:Y:S01]  /*0600*/  UIADD3.X UR23, UPT, UPT, UR5, UR19, URZ, UP1, !UPT ;  /* 0x0000001305177290 */ /* 0x000fe20008ffe4ff */
[----:B----4-:R-:W-:Y:S01]  /*0610*/  FFMA R4, R10, R4, R17 ;  /* 0x000000040a047223 */ /* 0x010fe20000000011 */
[----:B------:R-:W-:-:S04]  /*0620*/  IADD3 R10, P0, PT, R0, UR18, RZ ;  /* 0x00000012000a7c10 */ /* 0x000fc8000ff1e0ff */
[----:B------:R-:W-:Y:S01]  /*0630*/  MOV R17, UR23 ;  /* 0x0000001700117c02 */ /* 0x000fe20008000f00 */
[----:B-----5:R-:W-:Y:S02]  /*0640*/  FFMA R35, R35, R32, R4 ;  /* 0x0000002023237223 */ /* 0x020fe40000000004 */
[----:B------:R0:W4:Y:S02]  /*0650*/  LDG.E R32, desc[UR20][R6.64+0xc] ;  /* 0x00000c1406207981 */ /* 0x000124000c1e1900 */
[----:B--2---:R-:W-:Y:S02]  /*0660*/  FFMA R4, R34, R37, R35 ;  /* 0x0000002522047223 */ /* 0x004fe40000000023 */
[----:B------:R-:W2:Y:S01]  /*0670*/  LDG.E R35, desc[UR20][R26.64+0x8] ;  /* 0x000008141a237981 */ /* 0x000ea2000c1e1900 */
[----:B---3--:R-:W-:Y:S01]  /*0680*/  FFMA R30, R30, R16, R11 ;  /* 0x000000101e1e7223 */ /* 0x008fe2000000000b */
[----:B------:R-:W-:Y:S02]  /*0690*/  MOV R16, UR22 ;  /* 0x0000001600107c02 */ /* 0x000fe40008000f00 */
[----:B------:R-:W-:-:S03]  /*06a0*/  IADD3.X R11, PT, PT, R29, UR19, RZ, P0, !PT ;  /* 0x000000131d0b7c10 */ /* 0x000fc600087fe4ff */
[----:B------:R-:W3:Y:S04]  /*06b0*/  LDG.E R36, desc[UR20][R16.64] ;  /* 0x0000001410247981 */ /* 0x000ee8000c1e1900 */
[----:B------:R-:W3:Y:S01]  /*06c0*/  LDG.E R34, desc[UR20][R10.64] ;  /* 0x000000140a227981 */ /* 0x000ee2000c1e1900 */
[----:B------:R-:W-:-:S03]  /*06d0*/  FFMA R28, R33, R28, R30 ;  /* 0x0000001c211c7223 */ /* 0x000fc6000000001e */
[----:B------:R-:W5:Y:S04]  /*06e0*/  LDG.E R30, desc[UR20][R10.64+0x4] ;  /* 0x000004140a1e7981 */ /* 0x000f68000c1e1900 */
[----:B------:R-:W5:Y:S01]  /*06f0*/  LDG.E R33, desc[UR20][R16.64+0x4] ;  /* 0x0000041410217981 */ /* 0x000f62000c1e1900 */
[----:B------:R-:W-:-:S03]  /*0700*/  UIADD3 UR22, UP1, UPT, UR16, 0x8, URZ ;  /* 0x0000000810167890 */ /* 0x000fc6000ff3e0ff */
[----:B------:R-:W2:Y:S01]  /*0710*/  LDG.E R20, desc[UR20][R16.64+0x8] ;  /* 0x0000081410147981 */ /* 0x000ea2000c1e1900 */
[----:B------:R-:W-:Y:S02]  /*0720*/  UIADD3.X UR23, UPT, UPT, URZ, UR17, URZ, UP1, !UPT ;  /* 0x00000011ff177290 */ /* 0x000fe40008ffe4ff */
[----:B------:R-:W-:Y:S02]  /*0730*/  UIADD3 UR24, UP1, UPT, UR4, UR22, URZ ;  /* 0x0000001604187290 */ /* 0x000fe4000ff3e0ff */
[----:B0-----:R-:W-:Y:S01]  /*0740*/  IADD3 R6, P0, PT, R0, UR22, RZ ;  /* 0x0000001600067c10 */ /* 0x001fe2000ff1e0ff */
[----:B------:R-:W2:Y:S01]  /*0750*/  LDG.E R13, desc[UR20][R16.64+0xc] ;  /* 0x00000c14100d7981 */ /* 0x000ea2000c1e1900 */
[----:B------:R-:W-:Y:S02]  /*0760*/  UIADD3.X UR22, UPT, UPT, UR5, UR23, URZ, UP1, !UPT ;  /* 0x0000001705167290 */ /* 0x000fe40008ffe4ff */
[----:B------:R-:W-:-:S05]  /*0770*/  IADD3.X R7, PT, PT, R29, UR23, RZ, P0, !PT ;  /* 0x000000171d077c10 */ /* 0x000fca00087fe4ff */
[----:B------:R-:W2:Y:S04]  /*0780*/  LDG.E R14, desc[UR20][R6.64] ;  /* 0x00000014060e7981 */ /* 0x000ea8000c1e1900 */
[----:B------:R-:W2:Y:S04]  /*0790*/  LDG.E R17, desc[UR20][R6.64+-0x8] ;  /* 0xfffff81406117981 */ /* 0x000ea8000c1e1900 */
[----:B------:R-:W2:Y:S01]  /*07a0*/  LDG.E R18, desc[UR20][R6.64+0x4] ;  /* 0x0000041406127981 */ /* 0x000ea2000c1e1900 */
[----:B---3--:R-:W-:-:S03]  /*07b0*/  FFMA R37, R36, R34, R5 ;  /* 0x0000002224257223 */ /* 0x008fc60000000005 */
[----:B------:R0:W3:Y:S04]  /*07c0*/  LDG.E R5, desc[UR20][R26.64+0xc] ;  /* 0x00000c141a057981 */ /* 0x0000e8000c1e1900 */
[----:B------:R-:W2:Y:S01]  /*07d0*/  LDG.E R36, desc[UR20][R10.64+0x8] ;  /* 0x000008140a247981 */ /* 0x000ea2000c1e1900 */
[----:B-----5:R-:W-:-:S03]  /*07e0*/  FFMA R33, R33, R30, R37 ;  /* 0x0000001e21217223 */ /* 0x020fc60000000025 */
[----:B------:R-:W5:Y:S01]  /*07f0*/  LDG.E R34, desc[UR20][R10.64+0xc] ;  /* 0x00000c140a227981 */ /* 0x000f62000c1e1900 */
[----:B0-----:R-:W-:Y:S02]  /*0800*/  MOV R26, UR24 ;  /* 0x00000018001a7c02 */ /* 0x001fe40008000f00 */
[----:B------:R-:W-:Y:S01]  /*0810*/  MOV R27, UR22 ;  /* 0x00000016001b7c02 */ /* 0x000fe20008000f00 */
[----:B------:R-:W3:Y:S04]  /*0820*/  LDG.E R37, desc[UR20][R22.64+0x8] ;  /* 0x0000081416257981 */ /* 0x000ee8000c1e1900 */
[----:B------:R-:W5:Y:S04]  /*0830*/  LDG.E R16, desc[UR20][R26.64+-0x4] ;  /* 0xfffffc141a107981 */ /* 0x000f68000c1e1900 */
[----:B------:R0:W5:Y:S04]  /*0840*/  LDG.E R10, desc[UR20][R22.64+0xc] ;  /* 0x00000c14160a7981 */ /* 0x000168000c1e1900 */
[----:B------:R-:W5:Y:S04]  /*0850*/  LDG.E R11, desc[UR20][R6.64+-0x4] ;  /* 0xfffffc14060b7981 */ /* 0x000f68000c1e1900 */
[----:B------:R-:W5:Y:S04]  /*0860*/  LDG.E R30, desc[UR20][R26.64] ;  /* 0x000000141a1e7981 */ /* 0x000f68000c1e1900 */
[----:B------:R-:W5:Y:S04]  /*0870*/  LDG.E R22, desc[UR20][R26.64+-0x8] ;  /* 0xfffff8141a167981 */ /* 0x000f68000c1e1900 */
[----:B------:R-:W5:Y:S01]  /*0880*/  LDG.E R24, desc[UR20][R26.64+0x4] ;  /* 0x000004141a187981 */ /* 0x000f62000c1e1900 */
[----:B------:R-:W-:-:S02]  /*0890*/  UIADD3 UR4, UP1, UPT, UR4, 0x10, URZ ;  /* 0x0000001004047890 */ /* 0x000fc4000ff3e0ff */
[----:B------:R-:W-:Y:S02]  /*08a0*/  UIADD3 UR6, UPT, UPT, UR6, 0x4, URZ ;  /* 0x0000000406067890 */ /* 0x000fe4000fffe0ff */
[----:B------:R-:W-:Y:S02]  /*08b0*/  UIADD3.X UR5, UPT, UPT, URZ, UR5, URZ, UP1, !UPT ;  /* 0x00000005ff057290 */ /* 0x000fe40008ffe4ff */
[----:B------:R-:W-:Y:S01]  /*08c0*/  UISETP.NE.AND UP1, UPT, UR6, URZ, UPT ;  /* 0x000000ff0600728c */ /* 0x000fe2000bf25270 */
[----:B------:R-:W-:Y:S01]  /*08d0*/  IADD3 R0, P0, PT, R0, 0x10, RZ ;  /* 0x0000001000007810 */ /* 0x000fe20007f1e0ff */
[----:B----4-:R-:W-:Y:S01]  /*08e0*/  FFMA R3, R12, R32, R3 ;  /* 0x000000200c037223 */ /* 0x010fe20000000003 */
[----:B0-----:R-:W-:-:S03]  /*08f0*/  FFMA R23, R19, R15, R8 ;  /* 0x0000000f13177223 */ /* 0x001fc60000000008 */
[----:B------:R-:W-:Y:S02]  /*0900*/  IMAD.X R29, RZ, RZ, R29, P0 ;  /* 0x000000ffff1d7224 */ /* 0x000fe400000e061d */
[----:B--2---:R-:W-:Y:S01]  /*0910*/  FFMA R20, R20, R36, R33 ;  /* 0x0000002414147223 */ /* 0x004fe20000000021 */
[----:B---3--:R-:W-:Y:S01]  /*0920*/  FFMA R35, R37, R35, R28 ;  /* 0x0000002325237223 */ /* 0x008fe2000000001c */
[----:B-----5:R-:W-:-:S04]  /*0930*/  FFMA R9, R22, R17, R9 ;  /* 0x0000001116097223 */ /* 0x020fc80000000009 */
[----:B------:R-:W-:Y:S01]  /*0940*/  FFMA R9, R16, R11, R9 ;  /* 0x0000000b10097223 */ /* 0x000fe20000000009 */
[----:B------:R-:W-:-:S03]  /*0950*/  FFMA R11, R10, R5, R35 ;  /* 0x000000050a0b7223 */ /* 0x000fc60000000023 */
[----:B------:R-:W-:Y:S01]  /*0960*/  FFMA R9, R30, R14, R9 ;  /* 0x0000000e1e097223 */ /* 0x000fe20000000009 */
[----:B------:R-:W-:Y:S01]  /*0970*/  FFMA R17, R25, R21, R4 ;  /* 0x0000001519117223 */ /* 0x000fe20000000004 */
[----:B------:R-:W-:Y:S02]  /*0980*/  FFMA R5, R13, R34, R20 ;  /* 0x000000220d057223 */ /* 0x000fe40000000014 */
[----:B------:R-:W-:Y:S01]  /*0990*/  FFMA R9, R24, R18, R9 ;  /* 0x0000001218097223 */ /* 0x000fe20000000009 */
[----:B------:R-:W-:Y:S06]  /*09a0*/  BRA.U UP1, `(.L_x_2) ;  /* 0xfffffff9012c7547 */ /* 0x000fec000b83ffff */
.L_x_1:
[----:B------:R-:W-:Y:S05]  /*09b0*/  BRA.U !UP0, `(.L_x_0) ;  /* 0x0000000508807547 */ /* 0x000fea000b800000 */
[----:B------:R-:W-:Y:S02]  /*09c0*/  UISETP.NE.AND UP0, UPT, UR7, 0x1, UPT ;  /* 0x000000010700788c */ /* 0x000fe4000bf05270 */
[----:B------:R-:W-:-:S04]  /*09d0*/  ULOP3.LUT UR4, UR25, 0x1, URZ, 0xc0, !UPT ;  /* 0x0000000119047892 */ /* 0x000fc8000f8ec0ff */
[----:B------:R-:W-:-:S03]  /*09e0*/  UISETP.NE.U32.AND UP1, UPT, UR4, 0x1, UPT ;  /* 0x000000010400788c */ /* 0x000fc6000bf25070 */
[----:B------:R-:W-:Y:S08]  /*09f0*/  BRA.U !UP0, `(.L_x_3) ;  /* 0x0000000108dc7547 */ /* 0x000ff0000b800000 */
[----:B------:R-:W1:Y:S08]  /*0a00*/  LDC.64 R36, c[0x0][0x380] ;  /* 0x0000e000ff247b82 */ /* 0x000e700000000a00 */
[----:B------:R-:W2:Y:S08]  /*0a10*/  LDC.64 R24, c[0x0][0x388] ;  /* 0x0000e200ff187b82 */ /* 0x000eb00000000a00 */
[----:B------:R-:W3:Y:S08]  /*0a20*/  LDC.64 R14, c[0x0][0x390] ;  /* 0x0000e400ff0e7b82 */ /* 0x000ef00000000a00 */
[----:B------:R-:W4:Y:S01]  /*0a30*/  LDC.64 R12, c[0x0][0x3a0] ;  /* 0x0000e800ff0c7b82 */ /* 0x000f220000000a00 */
[----:B-1----:R-:W-:-:S05]  /*0a40*/  IMAD.WIDE.U32 R36, R31, 0x4, R36 ;  /* 0x000000041f247825 */ /* 0x002fca00078e0024 */
[----:B0-----:R-:W5:Y:S01]  /*0a50*/  LDG.E R10, desc[UR20][R36.64] ;  /* 0x00000014240a7981 */ /* 0x001f62000c1e1900 */
[----:B------:R-:W-:Y:S01]  /*0a60*/  IMAD.WIDE R28, R2, 0x4, R36 ;  /* 0x00000004021c7825 */ /* 0x000fe200078e0224 */
[----:B------:R-:W0:Y:S02]  /*0a70*/  LDC.64 R18, c[0x0][0x398] ;  /* 0x0000e600ff127b82 */ /* 0x000e240000000a00 */
[----:B------:R-:W5:Y:S01]  /*0a80*/  LDG.E R33, desc[UR20][R36.64+0x4] ;  /* 0x0000041424217981 */ /* 0x000f62000c1e1900 */
[----:B--2---:R-:W-:-:S03]  /*0a90*/  IMAD.WIDE.U32 R24, R31, 0x4, R24 ;  /* 0x000000041f187825 */ /* 0x004fc600078e0018 */
[----:B------:R-:W5:Y:S02]  /*0aa0*/  LDG.E R0, desc[UR20][R28.64] ;  /* 0x000000141c007981 */ /* 0x000f64000c1e1900 */
[----:B------:R-:W1:Y:S01]  /*0ab0*/  LDC.64 R6, c[0x0][0x3a8] ;  /* 0x0000ea00ff067b82 */ /* 0x000e620000000a00 */
[C---:B---3--:R-:W-:Y:S01]  /*0ac0*/  IMAD.WIDE.U32 R14, R31.reuse, 0x4, R14 ;  /* 0x000000041f0e7825 */ /* 0x048fe200078e000e */
[----:B------:R-:W2:Y:S03]  /*0ad0*/  LDG.E R4, desc[UR20][R24.64] ;  /* 0x0000001418047981 */ /* 0x000ea6000c1e1900 */
[C---:B----4-:R-:W-:Y:S01]  /*0ae0*/  IMAD.WIDE.U32 R12, R31.reuse, 0x4, R12 ;  /* 0x000000041f0c7825 */ /* 0x050fe200078e000c */
[----:B------:R3:W4:Y:S03]  /*0af0*/  LDG.E R22, desc[UR20][R24.64+0x4] ;  /* 0x0000041418167981 */ /* 0x000726000c1e1900 */
[C---:B------:R-:W-:Y:S01]  /*0b00*/  IMAD.WIDE R26, R2.reuse, 0x4, R24 ;  /* 0x00000004021a7825 */ /* 0x040fe200078e0218 */
[----:B------:R3:W2:Y:S03]  /*0b10*/  LDG.E R8, desc[UR20][R28.64+0x4] ;  /* 0x000004141c087981 */ /* 0x0006a6000c1e1900 */
[C---:B0-----:R-:W-:Y:S01]  /*0b20*/  IMAD.WIDE.U32 R18, R31.reuse, 0x4, R18 ;  /* 0x000000041f127825 */ /* 0x041fe200078e0012 */
[----:B------:R-:W4:Y:S03]  /*0b30*/  LDG.E R30, desc[UR20][R14.64] ;  /* 0x000000140e1e7981 */ /* 0x000f26000c1e1900 */
[C---:B------:R-:W-:Y:S01]  /*0b40*/  IMAD.WIDE R20, R2.reuse, 0x4, R14 ;  /* 0x0000000402147825 */ /* 0x040fe200078e020e */
[----:B------:R0:W4:Y:S03]  /*0b50*/  LDG.E R32, desc[UR20][R14.64+0x4] ;  /* 0x000004140e207981 */ /* 0x000126000c1e1900 */
[C---:B-1----:R-:W-:Y:S01]  /*0b60*/  IMAD.WIDE.U32 R6, R31.reuse, 0x4, R6 ;  /* 0x000000041f067825 */ /* 0x042fe200078e0006 */
[----:B------:R-:W4:Y:S03]  /*0b70*/  LDG.E R34, desc[UR20][R20.64] ;  /* 0x0000001414227981 */ /* 0x000f26000c1e1900 */
[C---:B---3--:R-:W-:Y:S01]  /*0b80*/  IMAD.WIDE R24, R2.reuse, 0x4, R12 ;  /* 0x0000000402187825 */ /* 0x048fe200078e020c */
[----:B------:R-:W3:Y:S03]  /*0b90*/  LDG.E R37, desc[UR20][R20.64+0x4] ;  /* 0x0000041414257981 */ /* 0x000ee6000c1e1900 */
[C---:B------:R-:W-:Y:S01]  /*0ba0*/  IMAD.WIDE R28, R2.reuse, 0x4, R18 ;  /* 0x00000004021c7825 */ /* 0x040fe200078e0212 */
[----:B------:R-:W3:Y:S03]  /*0bb0*/  LDG.E R36, desc[UR20][R18.64] ;  /* 0x0000001412247981 */ /* 0x000ee6000c1e1900 */
[----:B0-----:R-:W-:Y:S01]  /*0bc0*/  IMAD.WIDE R14, R2, 0x4, R6 ;  /* 0x00000004020e7825 */ /* 0x001fe200078e0206 */
[----:B------:R-:W3:Y:S04]  /*0bd0*/  LDG.E R16, desc[UR20][R26.64] ;  /* 0x000000141a107981 */ /* 0x000ee8000c1e1900 */
        /* <DEDUP_REMOVED lines=12> */
[----:B------:R-:W-:Y:S01]  /*0ca0*/  IADD3 R31, PT, PT, R31, 0x2, RZ ;  /* 0x000000021f1f7810 */ /* 0x000fe20007ffe0ff */
[----:B-----5:R-:W-:-:S04]  /*0cb0*/  FFMA R0, R10, R0, R3 ;  /* 0x000000000a007223 */ /* 0x020fc80000000003 */
[----:B--2---:R-:W-:Y:S01]  /*0cc0*/  FFMA R3, R33, R8, R0 ;  /* 0x0000000821037223 */ /* 0x004fe20000000000 */
[----:B----4-:R-:W-:-:S04]  /*0cd0*/  FFMA R17, R30, R34, R17 ;  /* 0x000000221e117223 */ /* 0x010fc80000000011 */
[----:B---3--:R-:W-:Y:S01]  /*0ce0*/  FFMA R17, R32, R37, R17 ;  /* 0x0000002520117223 */ /* 0x008fe20000000011 */
[----:B------:R-:W-:-:S04]  /*0cf0*/  FFMA R23, R4, R16, R23 ;  /* 0x0000001004177223 */ /* 0x000fc80000000017 */
[----:B------:R-:W-:Y:S01]  /*0d00*/  FFMA R23, R22, R35, R23 ;  /* 0x0000002316177223 */ /* 0x000fe20000000017 */
[----:B------:R-:W-:Y:S01]  /*0d10*/  FFMA R11, R36, R26, R11 ;  /* 0x0000001a240b7223 */ /* 0x000fe2000000000b */
[----:B------:R-:W-:Y:S01]  /*0d20*/  FFMA R9, R20, R21, R9 ;  /* 0x0000001514097223 */ /* 0x000fe20000000009 */
[----:B------:R-:W-:Y:S02]  /*0d30*/  FFMA R5, R19, R24, R5 ;  /* 0x0000001813057223 */ /* 0x000fe40000000005 */
[----:B------:R-:W-:Y:S01]  /*0d40*/  FFMA R11, R18, R27, R11 ;  /* 0x0000001b120b7223 */ /* 0x000fe2000000000b */
[----:B------:R-:W-:Y:S01]  /*0d50*/  FFMA R9, R12, R25, R9 ;  /* 0x000000190c097223 */ /* 0x000fe20000000009 */
[----:B------:R-:W-:-:S07]  /*0d60*/  FFMA R5, R6, R15, R5 ;  /* 0x0000000f06057223 */ /* 0x000fce0000000005 */
.L_x_3:
[----:B------:R-:W-:Y:S05]  /*0d70*/  BRA.U UP1, `(.L_x_0) ;  /* 0x0000000101907547 */ /* 0x000fea000b800000 */
[----:B------:R-:W1:Y:S08]  /*0d80*/  LDC.64 R28, c[0x0][0x380] ;  /* 0x0000e000ff1c7b82 */ /* 0x000e700000000a00 */
[----:B------:R-:W2:Y:S08]  /*0d90*/  LDC.64 R26, c[0x0][0x388] ;  /* 0x0000e200ff1a7b82 */ /* 0x000eb00000000a00 */
[----:B------:R-:W3:Y:S08]  /*0da0*/  LDC.64 R6, c[0x0][0x390] ;  /* 0x0000e400ff067b82 */ /* 0x000ef00000000a00 */
[----:B------:R-:W4:Y:S01]  /*0db0*/  LDC.64 R18, c[0x0][0x398] ;  /* 0x0000e600ff127b82 */ /* 0x000f220000000a00 */
[----:B-1----:R-:W-:-:S05]  /*0dc0*/  IMAD.WIDE.U32 R28, R31, 0x4, R28 ;  /* 0x000000041f1c7825 */ /* 0x002fca00078e001c */
[----:B0-----:R0:W5:Y:S01]  /*0dd0*/  LDG.E R4, desc[UR20][R28.64] ;  /* 0x000000141c047981 */ /* 0x001162000c1e1900 */
[----:B------:R-:W-:Y:S01]  /*0de0*/  IMAD.WIDE R32, R2, 0x4, R28 ;  /* 0x0000000402207825 */ /* 0x000fe200078e021c */
[----:B------:R-:W1:Y:S03]  /*0df0*/  LDC.64 R20, c[0x0][0x3a0] ;  /* 0x0000e800ff147b82 */ /* 0x000e660000000a00 */
[C---:B--2---:R-:W-:Y:S01]  /*0e00*/  IMAD.WIDE.U32 R26, R31.reuse, 0x4, R26 ;  /* 0x000000041f1a7825 */ /* 0x044fe200078e001a */
[----:B------:R2:W5:Y:S04]  /*0e10*/  LDG.E R0, desc[UR20][R32.64] ;  /* 0x0000001420007981 */ /* 0x000568000c1e1900 */
[----:B------:R-:W0:Y:S01]  /*0e20*/  LDC.64 R12, c[0x0][0x3a8] ;  /* 0x0000ea00ff0c7b82 */ /* 0x000e220000000a00 */
[----:B---3--:R-:W-:-:S04]  /*0e30*/  IMAD.WIDE.U32 R6, R31, 0x4, R6 ;  /* 0x000000041f067825 */ /* 0x008fc800078e0006 */
[----:B----4-:R-:W-:-:S04]  /*0e40*/  IMAD.WIDE.U32 R18, R31, 0x4, R18 ;  /* 0x000000041f127825 */ /* 0x010fc800078e0012 */
[----:B-1----:R-:W-:-:S04]  /*0e50*/  IMAD.WIDE.U32 R20, R31, 0x4, R20 ;  /* 0x000000041f147825 */ /* 0x002fc800078e0014 */
[----:B0-----:R-:W-:-:S04]  /*0e60*/  IMAD.WIDE.U32 R12, R31, 0x4, R12 ;  /* 0x000000041f0c7825 */ /* 0x001fc800078e000c */
[C---:B------:R-:W-:Y:S02]  /*0e70*/  IMAD.WIDE R14, R2.reuse, 0x4, R26 ;  /* 0x00000004020e7825 */ /* 0x040fe400078e021a */
[----:B------:R-:W3:Y:S02]  /*0e80*/  LDG.E R26, desc[UR20][R26.64] ;  /* 0x000000141a1a7981 */ /* 0x000ee4000c1e1900 */
[C---:B------:R-:W-:Y:S02]  /*0e90*/  IMAD.WIDE R24, R2.reuse, 0x4, R6 ;  /* 0x0000000402187825 */ /* 0x040fe400078e0206 */
[----:B------:R-:W3:Y:S02]  /*0ea0*/  LDG.E R14, desc[UR20][R14.64] ;  /* 0x000000140e0e7981 */ /* 0x000ee4000c1e1900 */
[C---:B------:R-:W-:Y:S02]  /*0eb0*/  IMAD.WIDE R28, R2.reuse, 0x4, R18 ;  /* 0x00000004021c7825 */ /* 0x040fe400078e0212 */
[----:B------:R-:W4:Y:S02]  /*0ec0*/  LDG.E R6, desc[UR20][R6.64] ;  /* 0x0000001406067981 */ /* 0x000f24000c1e1900 */
[----:B------:R-:W-:-:S02]  /*0ed0*/  IMAD.WIDE R30, R2, 0x4, R20 ;  /* 0x00000004021e7825 */ /* 0x000fc400078e0214 */
[----:B------:R-:W4:Y:S02]  /*0ee0*/  LDG.E R24, desc[UR20][R24.64] ;  /* 0x0000001418187981 */ /* 0x000f24000c1e1900 */
[----:B--2---:R-:W-:Y:S02]  /*0ef0*/  IMAD.WIDE R32, R2, 0x4, R12 ;  /* 0x0000000402207825 */ /* 0x004fe400078e020c */
[----:B------:R-:W2:Y:S04]  /*0f00*/  LDG.E R18, desc[UR20][R18.64] ;  /* 0x0000001412127981 */ /* 0x000ea8000c1e1900 */
[----:B------:R-:W2:Y:S04]  /*0f10*/  LDG.E R28, desc[UR20][R28.64] ;  /* 0x000000141c1c7981 */ /* 0x000ea8000c1e1900 */
[----:B------:R-:W2:Y:S04]  /*0f20*/  LDG.E R20, desc[UR20][R20.64] ;  /* 0x0000001414147981 */ /* 0x000ea8000c1e1900 */
[----:B------:R-:W2:Y:S04]  /*0f30*/  LDG.E R30, desc[UR20][R30.64] ;  /* 0x000000141e1e7981 */ /* 0x000ea8000c1e1900 */
[----:B------:R-:W2:Y:S04]  /*0f40*/  LDG.E R12, desc[UR20][R12.64] ;  /* 0x000000140c0c7981 */ /* 0x000ea8000c1e1900 */
[----:B------:R-:W2:Y:S01]  /*0f50*/  LDG.E R32, desc[UR20][R32.64] ;  /* 0x0000001420207981 */ /* 0x000ea2000c1e1900 */
[----:B-----5:R-:W-:Y:S01]  /*0f60*/  FFMA R3, R4, R0, R3 ;  /* 0x0000000004037223 */ /* 0x020fe20000000003 */
[----:B---3--:R-:W-:Y:S01]  /*0f70*/  FFMA R23, R26, R14, R23 ;  /* 0x0000000e1a177223 */ /* 0x008fe20000000017 */
[----:B----4-:R-:W-:Y:S01]  /*0f80*/  FFMA R17, R6, R24, R17 ;  /* 0x0000001806117223 */ /* 0x010fe20000000011 */
[----:B--2---:R-:W-:Y:S01]  /*0f90*/  FFMA R11, R18, R28, R11 ;  /* 0x0000001c120b7223 */ /* 0x004fe2000000000b */
[----:B------:R-:W-:Y:S01]  /*0fa0*/  FFMA R9, R20, R30, R9 ;  /* 0x0000001e14097223 */ /* 0x000fe20000000009 */
[----:B------:R-:W-:-:S07]  /*0fb0*/  FFMA R5, R12, R32, R5 ;  /* 0x000000200c057223 */ /* 0x000fce0000000005 */
.L_x_0:
[----:B------:R-:W-:Y:S01]  /*0fc0*/  I2FP.F32.S32 R4, UR25 ;  /* 0x0000001900047c45 */ /* 0x000fe20008201400 */
[----:B------:R-:W-:Y:S03]  /*0fd0*/  BSSY.RECONVERGENT B0, `(.L_x_4) ;  /* 0x000000e000007945 */ /* 0x000fe60003800200 */
[----:B------:R-:W1:Y:S08]  /*0fe0*/  MUFU.RCP R7, R4 ;  /* 0x0000000400077308 */ /* 0x000e700000001000 */
[----:B------:R-:W2:Y:S01]  /*0ff0*/  FCHK P0, R3, R4 ;  /* 0x0000000403007302 */ /* 0x000ea20000000000 */
[----:B-1----:R-:W-:-:S04]  /*1000*/  FFMA R0, -R4, R7, 1 ;  /* 0x3f80000004007423 */ /* 0x002fc80000000107 */
[----:B------:R-:W-:-:S04]  /*1010*/  FFMA R0, R7, R0, R7 ;  /* 0x0000000007007223 */ /* 0x000fc80000000007 */
[----:B------:R-:W-:-:S04]  /*1020*/  FFMA R7, R0, R3, RZ ;  /* 0x0000000300077223 */ /* 0x000fc800000000ff */
[----:B------:R-:W-:-:S04]  /*1030*/  FFMA R6, -R4, R7, R3 ;  /* 0x0000000704067223 */ /* 0x000fc80000000103 */
[----:B------:R-:W-:Y:S01]  /*1040*/  FFMA R6, R0, R6, R7 ;  /* 0x0000000600067223 */ /* 0x000fe20000000007 */
[----:B--2---:R-:W-:Y:S06]  /*1050*/  @!P0 BRA `(.L_x_5) ;  /* 0x0000000000148947 */ /* 0x004fec0003800000 */
[----:B------:R-:W-:Y:S02]  /*1060*/  MOV R0, R3 ;  /* 0x0000000300007202 */ /* 0x000fe40000000f00 */
[----:B------:R-:W-:Y:S02]  /*1070*/  MOV R3, R4 ;  /* 0x0000000400037202 */ /* 0x000fe40000000f00 */
[----:B------:R-:W-:-:S07]  /*1080*/  MOV R12, 0x10a0 ;  /* 0x000010a0000c7802 */ /* 0x000fce0000000f00 */
[----:B0-----:R-:W-:Y:S05]  /*1090*/  CALL.REL.NOINC `($__internal_0_$__cuda_sm3x_div_rn_noftz_f32_slowpath) ;  /* 0x0000000400907944 */ /* 0x001fea0003c00000 */
[----:B------:R-:W-:-:S07]  /*10a0*/  MOV R6, R0 ;  /* 0x0000000000067202 */ /* 0x000fce0000000f00 */
.L_x_5:
[----:B0-----:R-:W-:Y:S05]  /*10b0*/  BSYNC.RECONVERGENT B0 ;  /* 0x0000000000007941 */ /* 0x001fea0003800200 */
.L_x_4:
[----:B------:R-:W0:Y:S01]  /*10c0*/  MUFU.RCP R3, R4 ;  /* 0x0000000400037308 */ /* 0x000e220000001000 */
[----:B------:R-:W-:Y:S07]  /*10d0*/  BSSY.RECONVERGENT B0, `(.L_x_6) ;  /* 0x000000d000007945 */ /* 0x000fee0003800200 */
[----:B------:R-:W1:Y:S01]  /*10e0*/  FCHK P0, R23, R4 ;  /* 0x0000000417007302 */ /* 0x000e620000000000 */
[----:B0-----:R-:W-:-:S04]  /*10f0*/  FFMA R0, -R4, R3, 1 ;  /* 0x3f80000004007423 */ /* 0x001fc80000000103 */
[----:B------:R-:W-:-:S04]  /*1100*/  FFMA R0, R3, R0, R3 ;  /* 0x0000000003007223 */ /* 0x000fc80000000003 */
[----:B------:R-:W-:-:S04]  /*1110*/  FFMA R7, R0, R23, RZ ;  /* 0x0000001700077223 */ /* 0x000fc800000000ff */
[----:B------:R-:W-:-:S04]  /*1120*/  FFMA R8, -R4, R7, R23 ;  /* 0x0000000704087223 */ /* 0x000fc80000000117 */
[----:B------:R-:W-:Y:S01]  /*1130*/  FFMA R7, R0, R8, R7 ;  /* 0x0000000800077223 */ /* 0x000fe20000000007 */
[----:B-1----:R-:W-:Y:S06]  /*1140*/  @!P0 BRA `(.L_x_7) ;  /* 0x0000000000148947 */ /* 0x002fec0003800000 */
[----:B------:R-:W-:Y:S02]  /*1150*/  MOV R0, R23 ;  /* 0x0000001700007202 */ /* 0x000fe40000000f00 */
[----:B------:R-:W-:Y:S02]  /*1160*/  MOV R3, R4 ;  /* 0x0000000400037202 */ /* 0x000fe40000000f00 */
[----:B------:R-:W-:-:S07]  /*1170*/  MOV R12, 0x1190 ;  /* 0x00001190000c7802 */ /* 0x000fce0000000f00 */
[----:B------:R-:W-:Y:S05]  /*1180*/  CALL.REL.NOINC `($__internal_0_$__cuda_sm3x_div_rn_noftz_f32_slowpath) ;  /* 0x0000000400547944 */ /* 0x000fea0003c00000 */
[----:B------:R-:W-:-:S07]  /*1190*/  MOV R7, R0 ;  /* 0x0000000000077202 */ /* 0x000fce0000000f00 */
.L_x_7:
[----:B------:R-:W-:Y:S05]  /*11a0*/  BSYNC.RECONVERGENT B0 ;  /* 0x0000000000007941 */ /* 0x000fea0003800200 */
.L_x_6:
        /* <DEDUP_REMOVED lines=9> */
[----:B------:R-:W-:Y:S01]  /*1240*/  MOV R0, R17 ;  /* 0x0000001100007202 */ /* 0x000fe20000000f00 */
[----:B------:R-:W-:Y:S01]  /*1250*/  IMAD.MOV.U32 R3, RZ, RZ, R4 ;  /* 0x000000ffff037224 */ /* 0x000fe200078e0004 */
[----:B------:R-:W-:-:S07]  /*1260*/  MOV R12, 0x1280 ;  /* 0x00001280000c7802 */ /* 0x000fce0000000f00 */
[----:B------:R-:W-:Y:S05]  /*1270*/  CALL.REL.NOINC `($__internal_0_$__cuda_sm3x_div_rn_noftz_f32_slowpath) ;  /* 0x0000000400187944 */ /* 0x000fea0003c00000 */
[----:B------:R-:W-:-:S07]  /*1280*/  MOV R8, R0 ;  /* 0x0000000000087202 */ /* 0x000fce0000000f00 */
.L_x_9:
[----:B------:R-:W-:Y:S05]  /*1290*/  BSYNC.RECONVERGENT B0 ;  /* 0x0000000000007941 */ /* 0x000fea0003800200 */
.L_x_8:
        /* <DEDUP_REMOVED lines=14> */
.L_x_11:
[----:B------:R-:W-:Y:S05]  /*1380*/  BSYNC.RECONVERGENT B0 ;  /* 0x0000000000007941 */ /* 0x000fea0003800200 */
.L_x_10:
        /* <DEDUP_REMOVED lines=14> */
.L_x_13:
[----:B------:R-:W-:Y:S05]  /*1470*/  BSYNC.RECONVERGENT B0 ;  /* 0x0000000000007941 */ /* 0x000fea0003800200 */
.L_x_12:
        /* <DEDUP_REMOVED lines=13> */
.L_x_15:
[----:B------:R-:W-:Y:S05]  /*1550*/  BSYNC.RECONVERGENT B0 ;  /* 0x0000000000007941 */ /* 0x000fea0003800200 */
.L_x_14:
[----:B------:R-:W-:Y:S01]  /*1560*/  FADD R7, R7, R6 ;  /* 0x0000000607077221 */ /* 0x000fe20000000000 */
[----:B------:R-:W-:Y:S02]  /*1570*/  HFMA2 R3, -RZ, RZ, 2.375, 0 ;  /* 0x40c00000ff037431 */ /* 0x000fe400000001ff */
[----:B------:R-:W-:Y:S01]  /*1580*/  IMAD.MOV.U32 R4, RZ, RZ, 0x3e2aaaab ;  /* 0x3e2aaaabff047424 */ /* 0x000fe200078e00ff */
[----:B------:R-:W-:Y:S01]  /*1590*/  BSSY.RECONVERGENT B0, `(.L_x_16) ;  /* 0x0000010000007945 */ /* 0x000fe20003800200 */
[----:B------:R-:W-:-:S04]  /*15a0*/  FADD R7, R7, R8 ;  /* 0x0000000807077221 */ /* 0x000fc80000000000 */
[----:B------:R-:W-:Y:S01]  /*15b0*/  FADD R10, R7, R10 ;  /* 0x0000000a070a7221 */ /* 0x000fe20000000000 */
[----:B------:R-:W-:-:S03]  /*15c0*/  FFMA R3, R4, -R3, 1 ;  /* 0x3f80000004037423 */ /* 0x000fc60000000803 */
[----:B------:R-:W-:Y:S01]  /*15d0*/  FADD R11, R10, R11 ;  /* 0x0000000b0a0b7221 */ /* 0x000fe20000000000 */
[----:B------:R-:W-:-:S03]  /*15e0*/  FFMA R3, R3, R4, 0.16666667163372039795 ;  /* 0x3e2aaaab03037423 */ /* 0x000fc60000000004 */
[----:B------:R-:W-:-:S04]  /*15f0*/  FADD R0, R11, R0 ;  /* 0x000000000b007221 */ /* 0x000fc80000000000 */
[----:B------:R-:W0:Y:S01]  /*1600*/  FCHK P0, R0, 6 ;  /* 0x40c0000000007902 */ /* 0x000e220000000000 */
[----:B------:R-:W-:-:S04]  /*1610*/  FFMA R4, R0, R3, RZ ;  /* 0x0000000300047223 */ /* 0x000fc800000000ff */
[----:B------:R-:W-:-:S04]  /*1620*/  FFMA R5, R4, -6, R0 ;  /* 0xc0c0000004057823 */ /* 0x000fc80000000000 */
[----:B------:R-:W-:Y:S01]  /*1630*/  FFMA R7, R3, R5, R4 ;  /* 0x0000000503077223 */ /* 0x000fe20000000004 */
[----:B0-----:R-:W-:Y:S06]  /*1640*/  @!P0 BRA `(.L_x_17) ;  /* 0x0000000000108947 */ /* 0x001fec0003800000 */
[----:B------:R-:W-:Y:S02]  /*1650*/  MOV R3, 0x40c00000 ;  /* 0x40c0000000037802 */ /* 0x000fe40000000f00 */
[----:B------:R-:W-:-:S07]  /*1660*/  MOV R12, 0x1680 ;  /* 0x00001680000c7802 */ /* 0x000fce0000000f00 */
[----:B------:R-:W-:Y:S05]  /*1670*/  CALL.REL.NOINC `($__internal_0_$__cuda_sm3x_div_rn_noftz_f32_slowpath) ;  /* 0x0000000000187944 */ /* 0x000fea0003c00000 */
[----:B------:R-:W-:-:S07]  /*1680*/  MOV R7, R0 ;  /* 0x0000000000077202 */ /* 0x000fce0000000f00 */
.L_x_17:
[----:B------:R-:W-:Y:S05]  /*1690*/  BSYNC.RECONVERGENT B0 ;  /* 0x0000000000007941 */ /* 0x000fea0003800200 */
.L_x_16:
[----:B------:R-:W0:Y:S02]  /*16a0*/  LDC.64 R4, c[0x0][0x3b8] ;  /* 0x0000ee00ff047b82 */ /* 0x000e240000000a00 */
[----:B0-----:R-:W-:-:S05]  /*16b0*/  IMAD.WIDE R2, R2, 0x4, R4 ;  /* 0x0000000402027825 */ /* 0x001fca00078e0204 */
[----:B------:R-:W-:Y:S01]  /*16c0*/  STG.E desc[UR20][R2.64], R7 ;  /* 0x0000000702007986 */ /* 0x000fe2000c101914 */
[----:B------:R-:W-:Y:S05]  /*16d0*/  EXIT ;  /* 0x000000000000794d */ /* 0x000fea0003800000 */
        .weak           $__internal_0_$__cuda_sm3x_div_rn_noftz_f32_slowpath
        .type           $__internal_0_$__cuda_sm3x_div_rn_noftz_f32_slowpath,@function
        .size           $__internal_0_$__cuda_sm3x_div_rn_noftz_f32_slowpath,(.L_x_57 - $__internal_0_$__cuda_sm3x_div_rn_noftz_f32_slowpath)
$__internal_0_$__cuda_sm3x_div_rn_noftz_f32_slowpath:
[----:B------:R-:W-:Y:S01]  /*16e0*/  SHF.R.U32.HI R14, RZ, 0x17, R3 ;  /* 0x00000017ff0e7819 */ /* 0x000fe20000011603 */
[----:B------:R-:W-:Y:S01]  /*16f0*/  BSSY.RECONVERGENT B1, `(.L_x_18) ;  /* 0x0000062000017945 */ /* 0x000fe20003800200 */
[----:B------:R-:W-:Y:S02]  /*1700*/  SHF.R.U32.HI R13, RZ, 0x17, R0 ;  /* 0x00000017ff0d7819 */ /* 0x000fe40000011600 */
[----:B------:R-:W-:Y:S02]  /*1710*/  LOP3.LUT R18, R14, 0xff, RZ, 0xc0, !PT ;  /* 0x000000ff0e127812 */ /* 0x000fe400078ec0ff */
[----:B------:R-:W-:Y:S02]  /*1720*/  LOP3.LUT R16, R13, 0xff, RZ, 0xc0, !PT ;  /* 0x000000ff0d107812 */ /* 0x000fe400078ec0ff */
[----:B------:R-:W-:Y:S02]  /*1730*/  IADD3 R15, PT, PT, R18, -0x1, RZ ;  /* 0xffffffff120f7810 */ /* 0x000fe40007ffe0ff */
[----:B------:R-:W-:-:S02]  /*1740*/  IADD3 R14, PT, PT, R16, -0x1, RZ ;  /* 0xffffffff100e7810 */ /* 0x000fc40007ffe0ff */
[----:B------:R-:W-:-:S04]  /*1750*/  ISETP.GT.U32.AND P0, PT, R15, 0xfd, PT ;  /* 0x000000fd0f00780c */ /* 0x000fc80003f04070 */
[----:B------:R-:W-:-:S13]  /*1760*/  ISETP.GT.U32.OR P0, PT, R14, 0xfd, P0 ;  /* 0x000000fd0e00780c */ /* 0x000fda0000704470 */
[----:B------:R-:W-:Y:S01]  /*1770*/  @!P0 MOV R13, RZ ;  /* 0x000000ff000d8202 */ /* 0x000fe20000000f00 */
[----:B------:R-:W-:Y:S06]  /*1780*/  @!P0 BRA `(.L_x_19) ;  /* 0x00000000005c8947 */ /* 0x000fec0003800000 */
[----:B------:R-:W-:Y:S02]  /*1790*/  FSETP.GTU.FTZ.AND P0, PT, |R0|, +INF , PT ;  /* 0x7f8000000000780b */ /* 0x000fe40003f1c200 */
[----:B------:R-:W-:-:S04]  /*17a0*/  FSETP.GTU.FTZ.AND P1, PT, |R3|, +INF , PT ;  /* 0x7f8000000300780b */ /* 0x000fc80003f3c200 */
[----:B------:R-:W-:-:S13]  /*17b0*/  PLOP3.LUT P0, PT, P0, P1, PT, 0xf8, 0x8f ;  /* 0x00000000008f781c */ /* 0x000fda0000703f70 */
[----:B------:R-:W-:Y:S05]  /*17c0*/  @P0 BRA `(.L_x_20) ;  /* 0x00000004004c0947 */ /* 0x000fea0003800000 */
[----:B------:R-:W-:-:S13]  /*17d0*/  LOP3.LUT P0, RZ, R3, 0x7fffffff, R0, 0xc8, !PT ;  /* 0x7fffffff03ff7812 */ /* 0x000fda000780c800 */
[----:B------:R-:W-:Y:S05]  /*17e0*/  @!P0 BRA `(.L_x_21) ;  /* 0x00000004003c8947 */ /* 0x000fea0003800000 */
[C---:B------:R-:W-:Y:S02]  /*17f0*/  FSETP.NEU.FTZ.AND P2, PT, |R0|.reuse, +INF , PT ;  /* 0x7f8000000000780b */ /* 0x040fe40003f5d200 */
[----:B------:R-:W-:Y:S02]  /*1800*/  FSETP.NEU.FTZ.AND P1, PT, |R3|, +INF , PT ;  /* 0x7f8000000300780b */ /* 0x000fe40003f3d200 */
[----:B------:R-:W-:-:S11]  /*1810*/  FSETP.NEU.FTZ.AND P0, PT, |R0|, +INF , PT ;  /* 0x7f8000000000780b */ /* 0x000fd60003f1d200 */
[----:B------:R-:W-:Y:S05]  /*1820*/  @!P1 BRA !P2, `(.L_x_21) ;  /* 0x00000004002c9947 */ /* 0x000fea0005000000 */
[----:B------:R-:W-:-:S04]  /*1830*/  LOP3.LUT P2, RZ, R0, 0x7fffffff, RZ, 0xc0, !PT ;  /* 0x7fffffff00ff7812 */ /* 0x000fc8000784c0ff */
[----:B------:R-:W-:-:S13]  /*1840*/  PLOP3.LUT P1, PT, P1, P2, PT, 0x2f, 0xf2 ;  /* 0x0000000000f2781c */ /* 0x000fda0000f24577 */
[----:B------:R-:W-:Y:S05]  /*1850*/  @P1 BRA `(.L_x_22) ;  /* 0x0000000400181947 */ /* 0x000fea0003800000 */
[----:B------:R-:W-:-:S04]  /*1860*/  LOP3.LUT P1, RZ, R3, 0x7fffffff, RZ, 0xc0, !PT ;  /* 0x7fffffff03ff7812 */ /* 0x000fc8000782c0ff */
[----:B------:R-:W-:-:S13]  /*1870*/  PLOP3.LUT P0, PT, P0, P1, PT, 0x2f, 0xf2 ;  /* 0x0000000000f2781c */ /* 0x000fda0000702577 */
[----:B------:R-:W-:Y:S05]  /*1880*/  @P0 BRA `(.L_x_23) ;  /* 0x0000000400000947 */ /* 0x000fea0003800000 */
[----:B------:R-:W-:Y:S02]  /*1890*/  ISETP.GE.AND P0, PT, R14, RZ, PT ;  /* 0x000000ff0e00720c */ /* 0x000fe40003f06270 */
[----:B------:R-:W-:-:S11]  /*18a0*/  ISETP.GE.AND P1, PT, R15, RZ, PT ;  /* 0x000000ff0f00720c */ /* 0x000fd60003f26270 */
[----:B------:R-:W-:Y:S01]  /*18b0*/  @P0 MOV R13, RZ ;  /* 0x000000ff000d0202 */ /* 0x000fe20000000f00 */
[----:B------:R-:W-:Y:S01]  /*18c0*/  @!P0 FFMA R0, R0, 1.84467440737095516160e+19, RZ ;  /* 0x5f80000000008823 */ /* 0x000fe200000000ff */
[----:B------:R-:W-:Y:S01]  /*18d0*/  @!P0 MOV R13, 0xffffffc0 ;  /* 0xffffffc0000d8802 */ /* 0x000fe20000000f00 */
[----:B------:R-:W-:-:S03]  /*18e0*/  @!P1 FFMA R3, R3, 1.84467440737095516160e+19, RZ ;  /* 0x5f80000003039823 */ /* 0x000fc600000000ff */
[----:B------:R-:W-:-:S07]  /*18f0*/  @!P1 IADD3 R13, PT, PT, R13, 0x40, RZ ;  /* 0x000000400d0d9810 */ /* 0x000fce0007ffe0ff */
.L_x_19:
[----:B------:R-:W-:Y:S01]  /*1900*/  LEA R14, R18, 0xc0800000, 0x17 ;  /* 0xc0800000120e7811 */ /* 0x000fe200078eb8ff */
[----:B------:R-:W-:Y:S04]  /*1910*/  BSSY.RECONVERGENT B2, `(.L_x_24) ;  /* 0x0000036000027945 */ /* 0x000fe80003800200 */
[----:B------:R-:W-:Y:S01]  /*1920*/  IMAD.IADD R14, R3, 0x1, -R14 ;  /* 0x00000001030e7824 */ /* 0x000fe200078e0a0e */
[----:B------:R-:W-:-:S03]  /*1930*/  IADD3 R3, PT, PT, R16, -0x7f, RZ ;  /* 0xffffff8110037810 */ /* 0x000fc60007ffe0ff */
[----:B------:R0:W1:Y:S01]  /*1940*/  MUFU.RCP R15, R14 ;  /* 0x0000000e000f7308 */ /* 0x0000620000001000 */
[----:B------:R-:W-:Y:S01]  /*1950*/  FADD.FTZ R19, -R14, -RZ ;  /* 0x800000ff0e137221 */ /* 0x000fe20000010100 */
[C---:B------:R-:W-:Y:S01]  /*1960*/  IMAD R0, R3.reuse, -0x800000, R0 ;  /* 0xff80000003007824 */ /* 0x040fe200078e0200 */
[----:B0-----:R-:W-:-:S04]  /*1970*/  IADD3 R14, PT, PT, R3, 0x7f, -R18 ;  /* 0x0000007f030e7810 */ /* 0x001fc80007ffe812 */
[----:B------:R-:W-:Y:S01]  /*1980*/  IADD3 R14, PT, PT, R14, R13, RZ ;  /* 0x0000000d0e0e7210 */ /* 0x000fe20007ffe0ff */
[----:B-1----:R-:W-:-:S04]  /*1990*/  FFMA R16, R15, R19, 1 ;  /* 0x3f8000000f107423 */ /* 0x002fc80000000013 */
[----:B------:R-:W-:-:S04]  /*19a0*/  FFMA R20, R15, R16, R15 ;  /* 0x000000100f147223 */ /* 0x000fc8000000000f */
[----:B------:R-:W-:-:S04]  /*19b0*/  FFMA R15, R0, R20, RZ ;  /* 0x00000014000f7223 */ /* 0x000fc800000000ff */
[----:B------:R-:W-:-:S04]  /*19c0*/  FFMA R16, R19, R15, R0 ;  /* 0x0000000f13107223 */ /* 0x000fc80000000000 */
[----:B------:R-:W-:-:S04]  /*19d0*/  FFMA R15, R20, R16, R15 ;  /* 0x00000010140f7223 */ /* 0x000fc8000000000f */
[----:B------:R-:W-:-:S04]  /*19e0*/  FFMA R16, R19, R15, R0 ;  /* 0x0000000f13107223 */ /* 0x000fc80000000000 */
[----:B------:R-:W-:-:S05]  /*19f0*/  FFMA R0, R20, R16, R15 ;  /* 0x0000001014007223 */ /* 0x000fca000000000f */
[----:B------:R-:W-:-:S04]  /*1a00*/  SHF.R.U32.HI R3, RZ, 0x17, R0 ;  /* 0x00000017ff037819 */ /* 0x000fc80000011600 */
[----:B------:R-:W-:-:S04]  /*1a10*/  LOP3.LUT R3, R3, 0xff, RZ, 0xc0, !PT ;  /* 0x000000ff03037812 */ /* 0x000fc800078ec0ff */
[----:B------:R-:W-:-:S04]  /*1a20*/  IADD3 R18, PT, PT, R3, R14, RZ ;  /* 0x0000000e03127210 */ /* 0x000fc80007ffe0ff */
[----:B------:R-:W-:-:S04]  /*1a30*/  IADD3 R3, PT, PT, R18, -0x1, RZ ;  /* 0xffffffff12037810 */ /* 0x000fc80007ffe0ff */
[----:B------:R-:W-:-:S13]  /*1a40*/  ISETP.GE.U32.AND P0, PT, R3, 0xfe, PT ;  /* 0x000000fe0300780c */ /* 0x000fda0003f06070 */
[----:B------:R-:W-:Y:S05]  /*1a50*/  @!P0 BRA `(.L_x_25) ;  /* 0x0000000000808947 */ /* 0x000fea0003800000 */
[----:B------:R-:W-:-:S13]  /*1a60*/  ISETP.GT.AND P0, PT, R18, 0xfe, PT ;  /* 0x000000fe1200780c */ /* 0x000fda0003f04270 */
[----:B------:R-:W-:Y:S05]  /*1a70*/  @P0 BRA `(.L_x_26) ;  /* 0x00000000006c0947 */ /* 0x000fea0003800000 */
[----:B------:R-:W-:-:S13]  /*1a80*/  ISETP.GE.AND P0, PT, R18, 0x1, PT ;  /* 0x000000011200780c */ /* 0x000fda0003f06270 */
[----:B------:R-:W-:Y:S05]  /*1a90*/  @P0 BRA `(.L_x_27) ;  /* 0x0000000000740947 */ /* 0x000fea0003800000 */
[----:B------:R-:W-:Y:S02]  /*1aa0*/  ISETP.GE.AND P0, PT, R18, -0x18, PT ;  /* 0xffffffe81200780c */ /* 0x000fe40003f06270 */
[----:B------:R-:W-:-:S11]  /*1ab0*/  LOP3.LUT R0, R0, 0x80000000, RZ, 0xc0, !PT ;  /* 0x8000000000007812 */ /* 0x000fd600078ec0ff */
[----:B------:R-:W-:Y:S05]  /*1ac0*/  @!P0 BRA `(.L_x_27) ;  /* 0x0000000000688947 */ /* 0x000fea0003800000 */
[CCC-:B------:R-:W-:Y:S01]  /*1ad0*/  FFMA.RZ R3, R20.reuse, R16.reuse, R15.reuse ;  /* 0x0000001014037223 */ /* 0x1c0fe2000000c00f */
[-CC-:B------:R-:W-:Y:S01]  /*1ae0*/  FFMA.RM R14, R20, R16.reuse, R15.reuse ;  /* 0x00000010140e7223 */ /* 0x180fe2000000400f */
[C---:B------:R-:W-:Y:S02]  /*1af0*/  ISETP.NE.AND P2, PT, R18.reuse, RZ, PT ;  /* 0x000000ff1200720c */ /* 0x040fe40003f45270 */
[----:B------:R-:W-:Y:S02]  /*1b00*/  ISETP.NE.AND P1, PT, R18, RZ, PT ;  /* 0x000000ff1200720c */ /* 0x000fe40003f25270 */
[----:B------:R-:W-:Y:S01]  /*1b10*/  LOP3.LUT R13, R3, 0x7fffff, RZ, 0xc0, !PT ;  /* 0x007fffff030d7812 */ /* 0x000fe200078ec0ff */
[----:B------:R-:W-:Y:S01]  /*1b20*/  FFMA.RP R3, R20, R16, R15 ;  /* 0x0000001014037223 */ /* 0x000fe2000000800f */
[----:B------:R-:W-:Y:S02]  /*1b30*/  IADD3 R16, PT, PT, R18, 0x20, RZ ;  /* 0x0000002012107810 */ /* 0x000fe40007ffe0ff */
[----:B------:R-:W-:-:S02]  /*1b40*/  LOP3.LUT R13, R13, 0x800000, RZ, 0xfc, !PT ;  /* 0x008000000d0d7812 */ /* 0x000fc400078efcff */
[----:B------:R-:W-:Y:S02]  /*1b50*/  IADD3 R15, PT, PT, -R18, RZ, RZ ;  /* 0x000000ff120f7210 */ /* 0x000fe40007ffe1ff */
[----:B------:R-:W-:Y:S02]  /*1b60*/  SHF.L.U32 R16, R13, R16, RZ ;  /* 0x000000100d107219 */ /* 0x000fe400000006ff */
[----:B------:R-:W-:Y:S02]  /*1b70*/  FSETP.NEU.FTZ.AND P0, PT, R3, R14, PT ;  /* 0x0000000e0300720b */ /* 0x000fe40003f1d000 */
[----:B------:R-:W-:Y:S02]  /*1b80*/  SEL R14, R15, RZ, P2 ;  /* 0x000000ff0f0e7207 */ /* 0x000fe40001000000 */
[----:B------:R-:W-:Y:S02]  /*1b90*/  ISETP.NE.AND P1, PT, R16, RZ, P1 ;  /* 0x000000ff1000720c */ /* 0x000fe40000f25270 */
[----:B------:R-:W-:-:S02]  /*1ba0*/  SHF.R.U32.HI R14, RZ, R14, R13 ;  /* 0x0000000eff0e7219 */ /* 0x000fc4000001160d */
[----:B------:R-:W-:Y:S02]  /*1bb0*/  PLOP3.LUT P0, PT, P0, P1, PT, 0xf8, 0x8f ;  /* 0x00000000008f781c */ /* 0x000fe40000703f70 */
[----:B------:R-:W-:Y:S02]  /*1bc0*/  SHF.R.U32.HI R16, RZ, 0x1, R14 ;  /* 0x00000001ff107819 */ /* 0x000fe4000001160e */
[----:B------:R-:W-:-:S04]  /*1bd0*/  SEL R3, RZ, 0x1, !P0 ;  /* 0x00000001ff037807 */ /* 0x000fc80004000000 */
[----:B------:R-:W-:-:S04]  /*1be0*/  LOP3.LUT R3, R3, 0x1, R16, 0xf8, !PT ;  /* 0x0000000103037812 */ /* 0x000fc800078ef810 */
[----:B------:R-:W-:-:S04]  /*1bf0*/  LOP3.LUT R3, R3, R14, RZ, 0xc0, !PT ;  /* 0x0000000e03037212 */ /* 0x000fc800078ec0ff */
[----:B------:R-:W-:-:S04]  /*1c00*/  IADD3 R3, PT, PT, R16, R3, RZ ;  /* 0x0000000310037210 */ /* 0x000fc80007ffe0ff */
[----:B------:R-:W-:Y:S01]  /*1c10*/  LOP3.LUT R0, R3, R0, RZ, 0xfc, !PT ;  /* 0x0000000003007212 */ /* 0x000fe200078efcff */
[----:B------:R-:W-:Y:S06]  /*1c20*/  BRA `(.L_x_27) ;  /* 0x0000000000107947 */ /* 0x000fec0003800000 */
.L_x_26:
[----:B------:R-:W-:-:S04]  /*1c30*/  LOP3.LUT R0, R0, 0x80000000, RZ, 0xc0, !PT ;  /* 0x8000000000007812 */ /* 0x000fc800078ec0ff */
[----:B------:R-:W-:Y:S01]  /*1c40*/  LOP3.LUT R0, R0, 0x7f800000, RZ, 0xfc, !PT ;  /* 0x7f80000000007812 */ /* 0x000fe200078efcff */
[----:B------:R-:W-:Y:S06]  /*1c50*/  BRA `(.L_x_27) ;  /* 0x0000000000047947 */ /* 0x000fec0003800000 */
.L_x_25:
[----:B------:R-:W-:-:S07]  /*1c60*/  LEA R0, R14, R0, 0x17 ;  /* 0x000000000e007211 */ /* 0x000fce00078eb8ff */
.L_x_27:
[----:B------:R-:W-:Y:S05]  /*1c70*/  BSYNC.RECONVERGENT B2 ;  /* 0x0000000000027941 */ /* 0x000fea0003800200 */
.L_x_24:
[----:B------:R-:W-:Y:S05]  /*1c80*/  BRA `(.L_x_28) ;  /* 0x0000000000207947 */ /* 0x000fea0003800000 */
.L_x_23:
[----:B------:R-:W-:-:S04]  /*1c90*/  LOP3.LUT R0, R3, 0x80000000, R0, 0x48, !PT ;  /* 0x8000000003007812 */ /* 0x000fc800078e4800 */
[----:B------:R-:W-:Y:S01]  /*1ca0*/  LOP3.LUT R0, R0, 0x7f800000, RZ, 0xfc, !PT ;  /* 0x7f80000000007812 */ /* 0x000fe200078efcff */
[----:B------:R-:W-:Y:S06]  /*1cb0*/  BRA `(.L_x_28) ;  /* 0x0000000000147947 */ /* 0x000fec0003800000 */
.L_x_22:
[----:B------:R-:W-:Y:S01]  /*1cc0*/  LOP3.LUT R0, R3, 0x80000000, R0, 0x48, !PT ;  /* 0x8000000003007812 */ /* 0x000fe200078e4800 */
[----:B------:R-:W-:Y:S06]  /*1cd0*/  BRA `(.L_x_28) ;  /* 0x00000000000c7947 */ /* 0x000fec0003800000 */
.L_x_21:
[----:B------:R-:W0:Y:S01]  /*1ce0*/  MUFU.RSQ R0, -QNAN ;  /* 0xffc0000000007908 */ /* 0x000e220000001400 */
[----:B------:R-:W-:Y:S05]  /*1cf0*/  BRA `(.L_x_28) ;  /* 0x0000000000047947 */ /* 0x000fea0003800000 */
.L_x_20:
[----:B------:R-:W-:-:S07]  /*1d00*/  FADD.FTZ R0, R0, R3 ;  /* 0x0000000300007221 */ /* 0x000fce0000010000 */
.L_x_28:
[----:B------:R-:W-:Y:S05]  /*1d10*/  BSYNC.RECONVERGENT B1 ;  /* 0x0000000000017941 */ /* 0x000fea0003800200 */
.L_x_18:
[----:B------:R-:W-:-:S04]  /*1d20*/  HFMA2 R13, -RZ, RZ, 0, 0 ;  /* 0x00000000ff0d7431 */ /* 0x000fc800000001ff */
[----:B0-----:R-:W-:Y:S05]  /*1d30*/  RET.REL.NODEC R12 `(_Z17stress_acf_kernelPKfS0_S0_S0_S0_S0_iPf) ;  /* 0xffffffe00cb07950 */ /* 0x001fea0003c3ffff */
.L_x_29:
[----:B------:R-:W-:-:S00]  /*1d40*/  BRA `(.L_x_29) ;  /* 0xfffffffc00fc7947 */ /* 0x000fc0000383ffff */
[----:B------:R-:W-:-:S00]  /*1d50*/  NOP ;  /* 0x0000000000007918 */ /* 0x000fc00000000000 */
        /* <DEDUP_REMOVED lines=10> */
.L_x_57:


//--------------------- .text._Z16integrate_kernelPKfPKiPfif --------------------------
	.section	.text._Z16integrate_kernelPKfPKiPfif,"ax",@progbits
	.align	128
        .global         _Z16integrate_kernelPKfPKiPfif
        .type           _Z16integrate_kernelPKfPKiPfif,@function
        .size           _Z16integrate_kernelPKfPKiPfif,(.L_x_58 - _Z16integrate_kernelPKfPKiPfif)
        .other          _Z16integrate_kernelPKfPKiPfif,@"STO_CUDA_ENTRY STV_DEFAULT"
_Z16integrate_kernelPKfPKiPfif:
.text._Z16integrate_kernelPKfPKiPfif:
        /* <DEDUP_REMOVED lines=8> */
[----:B------:R-:W0:Y:S01]  /*0080*/  LDC.64 R16, c[0x0][0x380] ;  /* 0x0000e000ff107b82 */ /* 0x000e220000000a00 */
[----:B------:R-:W0:Y:S02]  /*0090*/  LDCU.64 UR6, c[0x0][0x358] ;  /* 0x00006b00ff0677ac */ /* 0x000e240008000a00 */
[----:B0-----:R0:W5:Y:S01]  /*00a0*/  LDG.E R16, desc[UR6][R16.64] ;  /* 0x0000000610107981 */ /* 0x001162000c1e1900 */
[C---:B------:R-:W-:Y:S01]  /*00b0*/  ISETP.GE.AND P0, PT, R0.reuse, 0x3, PT ;  /* 0x000000030000780c */ /* 0x040fe20003f06270 */
[----:B------:R-:W-:Y:S01]  /*00c0*/  BSSY.RECONVERGENT B0, `(.L_x_30) ;  /* 0x00000d5000007945 */ /* 0x000fe20003800200 */
[----:B------:R-:W-:Y:S02]  /*00d0*/  VIADD R2, R0, 0xffffffff ;  /* 0xffffffff00027836 */ /* 0x000fe40000000000 */
[----:B------:R-:W-:Y:S02]  /*00e0*/  IMAD.MOV.U32 R4, RZ, RZ, 0x1 ;  /* 0x00000001ff047424 */ /* 0x000fe400078e00ff */
[----:B------:R-:W-:-:S07]  /*00f0*/  IMAD.MOV.U32 R5, RZ, RZ, 0x0 ;  /* 0x00000000ff057424 */ /* 0x000fce00078e00ff */
[----:B0-----:R-:W-:Y:S05]  /*0100*/  @!P0 BRA `(.L_x_31) ;  /* 0x0000000c00408947 */ /* 0x001fea0003800000 */
[----:B------:R-:W-:Y:S01]  /*0110*/  VIADD R3, R0, 0xfffffffd ;  /* 0xfffffffd00037836 */ /* 0x000fe20000000000 */
[----:B------:R-:W-:Y:S01]  /*0120*/  BSSY.RECONVERGENT B1, `(.L_x_32) ;  /* 0x0000067000017945 */ /* 0x000fe20003800200 */
[----:B------:R-:W-:-:S03]  /*0130*/  IMAD.MOV.U32 R5, RZ, RZ, 0x1 ;  /* 0x00000001ff057424 */ /* 0x000fc600078e00ff */
[----:B------:R-:W-:Y:S01]  /*0140*/  ISETP.GE.U32.AND P0, PT, R3, 0xf, PT ;  /* 0x0000000f0300780c */ /* 0x000fe20003f06070 */
[----:B------:R-:W-:-:S05]  /*0150*/  VIADD R3, R0, 0xfffffffe ;  /* 0xfffffffe00037836 */ /* 0x000fca0000000000 */
[----:B------:R-:W-:-:S07]  /*0160*/  LOP3.LUT R4, R3, 0xf, RZ, 0xc0, !PT ;  /* 0x0000000f03047812 */ /* 0x000fce00078ec0ff */
[----:B------:R-:W-:Y:S05]  /*0170*/  @!P0 BRA `(.L_x_33) ;  /* 0x0000000400848947 */ /* 0x000fea0003800000 */
[----:B------:R-:W0:Y:S01]  /*0180*/  LDCU.64 UR4, c[0x0][0x380] ;  /* 0x00007000ff0477ac */ /* 0x000e220008000a00 */
[----:B------:R-:W-:Y:S01]  /*0190*/  LOP3.LUT R6, R3, 0xfffffff0, RZ, 0xc0, !PT ;  /* 0xfffffff003067812 */ /* 0x000fe200078ec0ff */
[----:B------:R-:W-:Y:S01]  /*01a0*/  BSSY.RECONVERGENT B2, `(.L_x_34) ;  /* 0x000005d000027945 */ /* 0x000fe20003800200 */
[----:B------:R-:W-:-:S03]  /*01b0*/  IMAD.MOV.U32 R5, RZ, RZ, RZ ;  /* 0x000000ffff057224 */ /* 0x000fc600078e00ff */
[----:B------:R-:W-:Y:S01]  /*01c0*/  IMAD.MOV R6, RZ, RZ, -R6 ;  /* 0x000000ffff067224 */ /* 0x000fe200078e0a06 */
[----:B0-----:R-:W-:-:S04]  /*01d0*/  UIADD3 UR4, UP0, UPT, UR4, 0x20, URZ ;  /* 0x0000002004047890 */ /* 0x001fc8000ff1e0ff */
[----:B------:R-:W-:Y:S02]  /*01e0*/  UIADD3.X UR5, UPT, UPT, URZ, UR5, URZ, UP0, !UPT ;  /* 0x00000005ff057290 */ /* 0x000fe400087fe4ff */
[----:B------:R-:W-:-:S04]  /*01f0*/  IMAD.U32 R12, RZ, RZ, UR4 ;  /* 0x00000004ff0c7e24 */ /* 0x000fc8000f8e00ff */
[----:B------:R-:W-:-:S07]  /*0200*/  IMAD.U32 R13, RZ, RZ, UR5 ;  /* 0x00000005ff0d7e24 */ /* 0x000fce000f8e00ff */
.L_x_35:
[----:B0-----:R-:W2:Y:S04]  /*0210*/  LDG.E R17, desc[UR6][R12.64+-0x1c] ;  /* 0xffffe4060c117981 */ /* 0x001ea8000c1e1900 */
[----:B------:R-:W3:Y:S04]  /*0220*/  LDG.E R25, desc[UR6][R12.64+-0x18] ;  /* 0xffffe8060c197981 */ /* 0x000ee8000c1e1900 */
[----:B------:R-:W4:Y:S04]  /*0230*/  LDG.E R23, desc[UR6][R12.64+-0x14] ;  /* 0xffffec060c177981 */ /* 0x000f28000c1e1900 */
[----:B------:R-:W4:Y:S04]  /*0240*/  LDG.E R22, desc[UR6][R12.64+-0x10] ;  /* 0xfffff0060c167981 */ /* 0x000f28000c1e1900 */
[----:B------:R-:W4:Y:S04]  /*0250*/  LDG.E R7, desc[UR6][R12.64+-0xc] ;  /* 0xfffff4060c077981 */ /* 0x000f28000c1e1900 */
[----:B------:R-:W4:Y:S04]  /*0260*/  LDG.E R29, desc[UR6][R12.64+-0x8] ;  /* 0xfffff8060c1d7981 */ /* 0x000f28000c1e1900 */
[----:B------:R-:W4:Y:S04]  /*0270*/  LDG.E R28, desc[UR6][R12.64+-0x4] ;  /* 0xfffffc060c1c7981 */ /* 0x000f28000c1e1900 */
[----:B------:R-:W4:Y:S01]  /*0280*/  LDG.E R27, desc[UR6][R12.64] ;  /* 0x000000060c1b7981 */ /* 0x000f22000c1e1900 */
[----:B-1---5:R-:W-:Y:S03]  /*0290*/  F2F.F64.F32 R8, R16 ;  /* 0x0000001000087310 */ /* 0x022fe60000201800 */
[----:B------:R-:W4:Y:S04]  /*02a0*/  LDG.E R26, desc[UR6][R12.64+0x4] ;  /* 0x000004060c1a7981 */ /* 0x000f28000c1e1900 */
[----:B------:R-:W4:Y:S04]  /*02b0*/  LDG.E R19, desc[UR6][R12.64+0x8] ;  /* 0x000008060c137981 */ /* 0x000f28000c1e1900 */
[----:B------:R-:W4:Y:S01]  /*02c0*/  LDG.E R18, desc[UR6][R12.64+0xc] ;  /* 0x00000c060c127981 */ /* 0x000f22000c1e1900 */
[----:B--2---:R-:W0:Y:S02]  /*02d0*/  F2F.F64.F32 R10, R17 ;  /* 0x00000011000a7310 */ /* 0x004e240000201800 */
[----:B0-----:R-:W-:-:S06]  /*02e0*/  DFMA R14, R10, 2, R8 ;  /* 0x400000000a0e782b */ /* 0x001fcc0000000008 */
[----:B------:R-:W0:Y:S08]  /*02f0*/  F2F.F32.F64 R24, R14 ;  /* 0x0000000e00187310 */ /* 0x000e300000301000 */
[----:B---3--:R-:W-:Y:S08]  /*0300*/  F2F.F64.F32 R10, R25 ;  /* 0x00000019000a7310 */ /* 0x008ff00000201800 */
[----:B0-----:R-:W0:Y:S02]  /*0310*/  F2F.F64.F32 R8, R24 ;  /* 0x0000001800087310 */ /* 0x001e240000201800 */
[----:B0-----:R-:W-:-:S10]  /*0320*/  DFMA R20, R10, 2, R8 ;  /* 0x400000000a14782b */ /* 0x001fd40000000008 */
[----:B------:R-:W0:Y:S08]  /*0330*/  F2F.F32.F64 R20, R20 ;  /* 0x0000001400147310 */ /* 0x000e300000301000 */
[----:B----4-:R-:W-:Y:S08]  /*0340*/  F2F.F64.F32 R10, R23 ;  /* 0x00000017000a7310 */ /* 0x010ff00000201800 */
[----:B0-----:R-:W0:Y:S02]  /*0350*/  F2F.F64.F32 R8, R20 ;  /* 0x0000001400087310 */ /* 0x001e240000201800 */
[----:B0-----:R-:W-:-:S06]  /*0360*/  DFMA R16, R10, 2, R8 ;  /* 0x400000000a10782b */ /* 0x001fcc0000000008 */
[----:B------:R-:W-:Y:S01]  /*0370*/  F2F.F64.F32 R14, R22 ;  /* 0x00000016000e7310 */ /* 0x000fe20000201800 */
[----:B------:R-:W2:Y:S04]  /*0380*/  LDG.E R11, desc[UR6][R12.64+0x10] ;  /* 0x000010060c0b7981 */ /* 0x000ea8000c1e1900 */
[----:B------:R-:W3:Y:S03]  /*0390*/  LDG.E R10, desc[UR6][R12.64+0x14] ;  /* 0x000014060c0a7981 */ /* 0x000ee6000c1e1900 */
[----:B------:R-:W0:Y:S08]  /*03a0*/  F2F.F32.F64 R8, R16 ;  /* 0x0000001000087310 */ /* 0x000e300000301000 */
[----:B0-----:R-:W0:Y:S02]  /*03b0*/  F2F.F64.F32 R8, R8 ;  /* 0x0000000800087310 */ /* 0x001e240000201800 */
[----:B0-----:R-:W-:-:S10]  /*03c0*/  DFMA R24, R14, 2, R8 ;  /* 0x400000000e18782b */ /* 0x001fd40000000008 */
[----:B------:R-:W0:Y:S08]  /*03d0*/  F2F.F32.F64 R24, R24 ;  /* 0x0000001800187310 */ /* 0x000e300000301000 */
[----:B------:R1:W-:Y:S08]  /*03e0*/  F2F.F64.F32 R14, R7 ;  /* 0x00000007000e7310 */ /* 0x0003f00000201800 */
[----:B0-----:R-:W0:Y:S01]  /*03f0*/  F2F.F64.F32 R8, R24 ;  /* 0x0000001800087310 */ /* 0x001e220000201800 */
[----:B-1----:R-:W4:Y:S01]  /*0400*/  LDG.E R7, desc[UR6][R12.64+0x20] ;  /* 0x000020060c077981 */ /* 0x002f22000c1e1900 */
[----:B0-----:R-:W-:-:S06]  /*0410*/  DFMA R20, R14, 2, R8 ;  /* 0x400000000e14782b */ /* 0x001fcc0000000008 */
[----:B------:R-:W-:Y:S01]  /*0420*/  F2F.F64.F32 R16, R29 ;  /* 0x0000001d00107310 */ /* 0x000fe20000201800 */
[----:B------:R-:W4:Y:S04]  /*0430*/  LDG.E R9, desc[UR6][R12.64+0x18] ;  /* 0x000018060c097981 */ /* 0x000f28000c1e1900 */
[----:B------:R-:W4:Y:S03]  /*0440*/  LDG.E R8, desc[UR6][R12.64+0x1c] ;  /* 0x00001c060c087981 */ /* 0x000f26000c1e1900 */
[----:B------:R-:W0:Y:S08]  /*0450*/  F2F.F32.F64 R20, R20 ;  /* 0x0000001400147310 */ /* 0x000e300000301000 */
[----:B0-----:R-:W0:Y:S02]  /*0460*/  F2F.F64.F32 R14, R20 ;  /* 0x00000014000e7310 */ /* 0x001e240000201800 */
[----:B0-----:R-:W-:-:S10]  /*0470*/  DFMA R22, R16, 2, R14 ;  /* 0x400000001016782b */ /* 0x001fd4000000000e */
[----:B------:R-:W0:Y:S08]  /*0480*/  F2F.F32.F64 R22, R22 ;  /* 0x0000001600167310 */ /* 0x000e300000301000 */
[----:B------:R-:W-:Y:S08]  /*0490*/  F2F.F64.F32 R16, R28 ;  /* 0x0000001c00107310 */ /* 0x000ff00000201800 */
        /* <DEDUP_REMOVED lines=19> */
[----:B--2---:R-:W-:Y:S08]  /*05d0*/  F2F.F64.F32 R20, R11 ;  /* 0x0000000b00147310 */ /* 0x004ff00000201800 */
[----:B0-----:R-:W0:Y:S02]  /*05e0*/  F2F.F64.F32 R24, R14 ;  /* 0x0000000e00187310 */ /* 0x001e240000201800 */
[----:B0-----:R-:W-:-:S10]  /*05f0*/  DFMA R20, R20, 2, R24 ;  /* 0x400000001414782b */ /* 0x001fd40000000018 */
[----:B------:R-:W0:Y:S08]  /*0600*/  F2F.F32.F64 R20, R20 ;  /* 0x0000001400147310 */ /* 0x000e300000301000 */
[----:B---3--:R-:W-:Y:S08]  /*0610*/  F2F.F64.F32 R22, R10 ;  /* 0x0000000a00167310 */ /* 0x008ff00000201800 */
[----:B0-----:R-:W0:Y:S02]  /*0620*/  F2F.F64.F32 R24, R20 ;  /* 0x0000001400187310 */ /* 0x001e240000201800 */
[----:B0-----:R-:W-:-:S10]  /*0630*/  DFMA R22, R22, 2, R24 ;  /* 0x400000001616782b */ /* 0x001fd40000000018 */
[----:B------:R-:W0:Y:S08]  /*0640*/  F2F.F32.F64 R22, R22 ;  /* 0x0000001600167310 */ /* 0x000e300000301000 */
[----:B----4-:R-:W-:Y:S08]  /*0650*/  F2F.F64.F32 R16, R9 ;  /* 0x0000000900107310 */ /* 0x010ff00000201800 */
        /* <DEDUP_REMOVED lines=8> */
[----:B0-----:R-:W0:Y:S01]  /*06e0*/  F2F.F64.F32 R16, R14 ;  /* 0x0000000e00107310 */ /* 0x001e220000201800 */
[----:B------:R-:W-:-:S05]  /*06f0*/  VIADD R6, R6, 0x10 ;  /* 0x0000001006067836 */ /* 0x000fca0000000000 */
[----:B------:R-:W-:Y:S01]  /*0700*/  ISETP.NE.AND P0, PT, R6, RZ, PT ;  /* 0x000000ff0600720c */ /* 0x000fe20003f05270 */
[----:B0-----:R-:W-:Y:S01]  /*0710*/  DFMA R16, R10, 2, R16 ;  /* 0x400000000a10782b */ /* 0x001fe20000000010 */
[----:B------:R-:W-:-:S09]  /*0720*/  IADD3 R12, P1, PT, R12, 0x40, RZ ;  /* 0x000000400c0c7810 */ /* 0x000fd20007f3e0ff */
[----:B------:R0:W1:Y:S01]  /*0730*/  F2F.F32.F64 R16, R16 ;  /* 0x0000001000107310 */ /* 0x0000620000301000 */
[----:B------:R-:W-:Y:S02]  /*0740*/  IMAD.X R13, RZ, RZ, R13, P1 ;  /* 0x000000ffff0d7224 */ /* 0x000fe400008e060d */
[----:B------:R-:W-:Y:S01]  /*0750*/  VIADD R5, R5, 0x10 ;  /* 0x0000001005057836 */ /* 0x000fe20000000000 */
[----:B------:R-:W-:Y:S06]  /*0760*/  @P0 BRA `(.L_x_35) ;  /* 0xfffffff800a80947 */ /* 0x000fec000383ffff */
[----:B------:R-:W-:Y:S05]  /*0770*/  BSYNC.RECONVERGENT B2 ;  /* 0x0000000000027941 */ /* 0x000fea0003800200 */
.L_x_34:
[----:B------:R-:W-:-:S07]  /*0780*/  VIADD R5, R5, 0x1 ;  /* 0x0000000105057836 */ /* 0x000fce0000000000 */
.L_x_33:
[----:B------:R-:W-:Y:S05]  /*0790*/  BSYNC.RECONVERGENT B1 ;  /* 0x0000000000017941 */ /* 0x000fea0003800200 */
.L_x_32:
[----:B------:R-:W-:Y:S01]  /*07a0*/  ISETP.NE.AND P0, PT, R4, RZ, PT ;  /* 0x000000ff0400720c */ /* 0x000fe20003f05270 */
[----:B------:R-:W-:-:S12]  /*07b0*/  BSSY.RECONVERGENT B1, `(.L_x_36) ;  /* 0x0000063000017945 */ /* 0x000fd80003800200 */
[----:B------:R-:W-:Y:S05]  /*07c0*/  @!P0 BRA `(.L_x_37) ;  /* 0x0000000400848947 */ /* 0x000fea0003800000 */
[----:B------:R-:W-:Y:S01]  /*07d0*/  ISETP.GE.U32.AND P0, PT, R4, 0x8, PT ;  /* 0x000000080400780c */ /* 0x000fe20003f06070 */
[----:B------:R-:W-:Y:S01]  /*07e0*/  BSSY.RECONVERGENT B2, `(.L_x_38) ;  /* 0x000002f000027945 */ /* 0x000fe20003800200 */
[----:B------:R-:W-:-:S04]  /*07f0*/  LOP3.LUT R11, R3, 0x7, RZ, 0xc0, !PT ;  /* 0x00000007030b7812 */ /* 0x000fc800078ec0ff */
[----:B------:R-:W-:-:S07]  /*0800*/  ISETP.NE.AND P1, PT, R11, RZ, PT ;  /* 0x000000ff0b00720c */ /* 0x000fce0003f25270 */
[----:B------:R-:W-:Y:S06]  /*0810*/  @!P0 BRA `(.L_x_39) ;  /* 0x0000000000ac8947 */ /* 0x000fec0003800000 */
[----:B------:R-:W2:Y:S02]  /*0820*/  LDC.64 R12, c[0x0][0x380] ;  /* 0x0000e000ff0c7b82 */ /* 0x000ea40000000a00 */
[----:B--2---:R-:W-:-:S05]  /*0830*/  IMAD.WIDE.U32 R12, R5, 0x4, R12 ;  /* 0x00000004050c7825 */ /* 0x004fca00078e000c */
[----:B------:R-:W2:Y:S04]  /*0840*/  LDG.E R24, desc[UR6][R12.64] ;  /* 0x000000060c187981 */ /* 0x000ea8000c1e1900 */
[----:B------:R-:W3:Y:S04]  /*0850*/  LDG.E R25, desc[UR6][R12.64+0x4] ;  /* 0x000004060c197981 */ /* 0x000ee8000c1e1900 */
[----:B------:R-:W4:Y:S04]  /*0860*/  LDG.E R10, desc[UR6][R12.64+0x8] ;  /* 0x000008060c0a7981 */ /* 0x000f28000c1e1900 */
[----:B------:R-:W4:Y:S04]  /*0870*/  LDG.E R8, desc[UR6][R12.64+0xc] ;  /* 0x00000c060c087981 */ /* 0x000f28000c1e1900 */
[----:B------:R-:W4:Y:S04]  /*0880*/  LDG.E R7, desc[UR6][R12.64+0x10] ;  /* 0x000010060c077981 */ /* 0x000f28000c1e1900 */
[----:B------:R-:W4:Y:S04]  /*0890*/  LDG.E R6, desc[UR6][R12.64+0x14] ;  /* 0x000014060c067981 */ /* 0x000f28000c1e1900 */
[----:B------:R-:W4:Y:S04]  /*08a0*/  LDG.E R4, desc[UR6][R12.64+0x18] ;  /* 0x000018060c047981 */ /* 0x000f28000c1e1900 */
[----:B------:R4:W4:Y:S01]  /*08b0*/  LDG.E R9, desc[UR6][R12.64+0x1c] ;  /* 0x00001c060c097981 */ /* 0x000922000c1e1900 */
[----:B01---5:R-:W-:Y:S01]  /*08c0*/  F2F.F64.F32 R16, R16 ;  /* 0x0000001000107310 */ /* 0x023fe20000201800 */
[----:B------:R-:W-:-:S07]  /*08d0*/  VIADD R5, R5, 0x8 ;  /* 0x0000000805057836 */ /* 0x000fce0000000000 */
[----:B--2---:R-:W0:Y:S08]  /*08e0*/  F2F.F64.F32 R14, R24 ;  /* 0x00000018000e7310 */ /* 0x004e300000201800 */
[----:B---3--:R-:W-:Y:S01]  /*08f0*/  F2F.F64.F32 R18, R25 ;  /* 0x0000001900127310 */ /* 0x008fe20000201800 */
[----:B0-----:R-:W-:-:S07]  /*0900*/  DFMA R14, R14, 2, R16 ;  /* 0x400000000e0e782b */ /* 0x001fce0000000010 */
[----:B----4-:R-:W-:Y:S08]  /*0910*/  F2F.F64.F32 R12, R8 ;  /* 0x00000008000c7310 */ /* 0x010ff00000201800 */
[----:B------:R-:W0:Y:S08]  /*0920*/  F2F.F32.F64 R14, R14 ;  /* 0x0000000e000e7310 */ /* 0x000e300000301000 */
[----:B------:R-:W-:Y:S08]  /*0930*/  F2F.F64.F32 R8, R9 ;  /* 0x0000000900087310 */ /* 0x000ff00000201800 */
[----:B0-----:R-:W0:Y:S08]  /*0940*/  F2F.F64.F32 R20, R14 ;  /* 0x0000000e00147310 */ /* 0x001e300000201800 */
[----:B------:R-:W-:Y:S01]  /*0950*/  F2F.F64.F32 R14, R7 ;  /* 0x00000007000e7310 */ /* 0x000fe20000201800 */
[----:B0-----:R-:W-:-:S07]  /*0960*/  DFMA R18, R18, 2, R20 ;  /* 0x400000001212782b */ /* 0x001fce0000000014 */
[----:B------:R-:W-:Y:S08]  /*0970*/  F2F.F64.F32 R20, R10 ;  /* 0x0000000a00147310 */ /* 0x000ff00000201800 */
[----:B------:R-:W0:Y:S08]  /*0980*/  F2F.F32.F64 R18, R18 ;  /* 0x0000001200127310 */ /* 0x000e300000301000 */
[----:B0-----:R-:W0:Y:S02]  /*0990*/  F2F.F64.F32 R22, R18 ;  /* 0x0000001200167310 */ /* 0x001e240000201800 */
[----:B0-----:R-:W-:-:S10]  /*09a0*/  DFMA R20, R20, 2, R22 ;  /* 0x400000001414782b */ /* 0x001fd40000000016 */
[----:B------:R-:W0:Y:S08]  /*09b0*/  F2F.F32.F64 R20, R20 ;  /* 0x0000001400147310 */ /* 0x000e300000301000 */
[----:B0-----:R-:W0:Y:S02]  /*09c0*/  F2F.F64.F32 R16, R20 ;  /* 0x0000001400107310 */ /* 0x001e240000201800 */
[----:B0-----:R-:W-:-:S10]  /*09d0*/  DFMA R12, R12, 2, R16 ;  /* 0x400000000c0c782b */ /* 0x001fd40000000010 */
[----:B------:R-:W0:Y:S08]  /*09e0*/  F2F.F32.F64 R12, R12 ;  /* 0x0000000c000c7310 */ /* 0x000e300000301000 */
[----:B0-----:R-:W0:Y:S02]  /*09f0*/  F2F.F64.F32 R16, R12 ;  /* 0x0000000c00107310 */ /* 0x001e240000201800 */
[----:B0-----:R-:W-:-:S06]  /*0a00*/  DFMA R14, R14, 2, R16 ;  /* 0x400000000e0e782b */ /* 0x001fcc0000000010 */
[----:B------:R-:W-:Y:S08]  /*0a10*/  F2F.F64.F32 R16, R6 ;  /* 0x0000000600107310 */ /* 0x000ff00000201800 */
[----:B------:R-:W0:Y:S08]  /*0a20*/  F2F.F32.F64 R14, R14 ;  /* 0x0000000e000e7310 */ /* 0x000e300000301000 */
[----:B0-----:R-:W0:Y:S02]  /*0a30*/  F2F.F64.F32 R18, R14 ;  /* 0x0000000e00127310 */ /* 0x001e240000201800 */
[----:B0-----:R-:W-:-:S06]  /*0a40*/  DFMA R18, R16, 2, R18 ;  /* 0x400000001012782b */ /* 0x001fcc0000000012 */
[----:B------:R-:W-:Y:S08]  /*0a50*/  F2F.F64.F32 R16, R4 ;  /* 0x0000000400107310 */ /* 0x000ff00000201800 */
[----:B------:R-:W0:Y:S08]  /*0a60*/  F2F.F32.F64 R18, R18 ;  /* 0x0000001200127310 */ /* 0x000e300000301000 */
[----:B0-----:R-:W0:Y:S02]  /*0a70*/  F2F.F64.F32 R20, R18 ;  /* 0x0000001200147310 */ /* 0x001e240000201800 */
[----:B0-----:R-:W-:-:S10]  /*0a80*/  DFMA R20, R16, 2, R20 ;  /* 0x400000001014782b */ /* 0x001fd40000000014 */
[----:B------:R-:W0:Y:S08]  /*0a90*/  F2F.F32.F64 R20, R20 ;  /* 0x0000001400147310 */ /* 0x000e300000301000 */
[----:B0-----:R-:W0:Y:S02]  /*0aa0*/  F2F.F64.F32 R12, R20 ;  /* 0x00000014000c7310 */ /* 0x001e240000201800 */
[----:B0-----:R-:W-:-:S06]  /*0ab0*/  DFMA R12, R8, 2, R12 ;  /* 0x40000000080c782b */ /* 0x001fcc000000000c */
[----:B------:R2:W3:Y:S05]  /*0ac0*/  F2F.F32.F64 R16, R12 ;  /* 0x0000000c00107310 */ /* 0x0004ea0000301000 */
.L_x_39:
[----:B------:R-:W-:Y:S05]  /*0ad0*/  BSYNC.RECONVERGENT B2 ;  /* 0x0000000000027941 */ /* 0x000fea0003800200 */
.L_x_38:
[----:B------:R-:W-:Y:S05]  /*0ae0*/  @!P1 BRA `(.L_x_37) ;  /* 0x0000000000bc9947 */ /* 0x000fea0003800000 */
[----:B------:R-:W-:Y:S01]  /*0af0*/  ISETP.GE.U32.AND P0, PT, R11, 0x4, PT ;  /* 0x000000040b00780c */ /* 0x000fe20003f06070 */
[----:B------:R-:W-:Y:S01]  /*0b00*/  BSSY.RECONVERGENT B2, `(.L_x_40) ;  /* 0x000001b000027945 */ /* 0x000fe20003800200 */
[----:B------:R-:W-:-:S04]  /*0b10*/  LOP3.LUT R3, R3, 0x3, RZ, 0xc0, !PT ;  /* 0x0000000303037812 */ /* 0x000fc800078ec0ff */
[----:B------:R-:W-:-:S07]  /*0b20*/  ISETP.NE.AND P1, PT, R3, RZ, PT ;  /* 0x000000ff0300720c */ /* 0x000fce0003f25270 */
[----:B------:R-:W-:Y:S06]  /*0b30*/  @!P0 BRA `(.L_x_41) ;  /* 0x00000000005c8947 */ /* 0x000fec0003800000 */
[----:B------:R-:W4:Y:S02]  /*0b40*/  LDC.64 R6, c[0x0][0x380] ;  /* 0x0000e000ff067b82 */ /* 0x000f240000000a00 */
[----:B----4-:R-:W-:-:S05]  /*0b50*/  IMAD.WIDE.U32 R6, R5, 0x4, R6 ;  /* 0x0000000405067825 */ /* 0x010fca00078e0006 */
[----:B------:R-:W4:Y:S04]  /*0b60*/  LDG.E R18, desc[UR6][R6.64] ;  /* 0x0000000606127981 */ /* 0x000f28000c1e1900 */
[----:B------:R-:W2:Y:S04]  /*0b70*/  LDG.E R19, desc[UR6][R6.64+0x4] ;  /* 0x0000040606137981 */ /* 0x000ea8000c1e1900 */
[----:B------:R2:W2:Y:S04]  /*0b80*/  LDG.E R20, desc[UR6][R6.64+0x8] ;  /* 0x0000080606147981 */ /* 0x0004a8000c1e1900 */
[----:B------:R-:W2:Y:S01]  /*0b90*/  LDG.E R4, desc[UR6][R6.64+0xc] ;  /* 0x00000c0606047981 */ /* 0x000ea2000c1e1900 */
[----:B01-3-5:R-:W-:Y:S01]  /*0ba0*/  F2F.F64.F32 R16, R16 ;  /* 0x0000001000107310 */ /* 0x02bfe20000201800 */
[----:B------:R-:W-:-:S07]  /*0bb0*/  VIADD R5, R5, 0x4 ;  /* 0x0000000405057836 */ /* 0x000fce0000000000 */
[----:B----4-:R-:W0:Y:S08]  /*0bc0*/  F2F.F64.F32 R8, R18 ;  /* 0x0000001200087310 */ /* 0x010e300000201800 */
[----:B--2---:R-:W-:Y:S01]  /*0bd0*/  F2F.F64.F32 R10, R19 ;  /* 0x00000013000a7310 */ /* 0x004fe20000201800 */
[----:B0-----:R-:W-:-:S07]  /*0be0*/  DFMA R8, R8, 2, R16 ;  /* 0x400000000808782b */ /* 0x001fce0000000010 */
        /* <DEDUP_REMOVED lines=11> */
[----:B------:R4:W0:Y:S05]  /*0ca0*/  F2F.F32.F64 R16, R6 ;  /* 0x0000000600107310 */ /* 0x00082a0000301000 */
.L_x_41:
[----:B------:R-:W-:Y:S05]  /*0cb0*/  BSYNC.RECONVERGENT B2 ;  /* 0x0000000000027941 */ /* 0x000fea0003800200 */
.L_x_40:
[----:B------:R-:W-:Y:S05]  /*0cc0*/  @!P1 BRA `(.L_x_37) ;  /* 0x0000000000449947 */ /* 0x000fea0003800000 */
[----:B----4-:R-:W4:Y:S01]  /*0cd0*/  LDC.64 R6, c[0x0][0x380] ;  /* 0x0000e000ff067b82 */ /* 0x010f220000000a00 */
[----:B------:R-:W-:Y:S02]  /*0ce0*/  IMAD.MOV R3, RZ, RZ, -R3 ;  /* 0x000000ffff037224 */ /* 0x000fe400078e0a03 */
[----:B----4-:R-:W-:-:S04]  /*0cf0*/  IMAD.WIDE.U32 R4, R5, 0x4, R6 ;  /* 0x0000000405047825 */ /* 0x010fc800078e0006 */
[----:B------:R-:W-:Y:S02]  /*0d00*/  IMAD.MOV.U32 R8, RZ, RZ, R4 ;  /* 0x000000ffff087224 */ /* 0x000fe400078e0004 */
[----:B------:R-:W-:-:S07]  /*0d10*/  IMAD.MOV.U32 R9, RZ, RZ, R5 ;  /* 0x000000ffff097224 */ /* 0x000fce00078e0005 */
.L_x_42:
[----:B------:R-:W-:Y:S02]  /*0d20*/  IMAD.MOV.U32 R6, RZ, RZ, R8 ;  /* 0x000000ffff067224 */ /* 0x000fe400078e0008 */
[----:B------:R-:W-:-:S05]  /*0d30*/  IMAD.MOV.U32 R7, RZ, RZ, R9 ;  /* 0x000000ffff077224 */ /* 0x000fca00078e0009 */
[----:B------:R-:W4:Y:S01]  /*0d40*/  LDG.E R6, desc[UR6][R6.64] ;  /* 0x0000000606067981 */ /* 0x000f22000c1e1900 */
[----:B01-3-5:R-:W-:Y:S01]  /*0d50*/  F2F.F64.F32 R16, R16 ;  /* 0x0000001000107310 */ /* 0x02bfe20000201800 */
[----:B------:R-:W-:Y:S01]  /*0d60*/  VIADD R3, R3, 0x1 ;  /* 0x0000000103037836 */ /* 0x000fe20000000000 */
[----:B------:R-:W-:-:S04]  /*0d70*/  IADD3 R8, P1, PT, R8, 0x4, RZ ;  /* 0x0000000408087810 */ /* 0x000fc80007f3e0ff */
[----:B------:R-:W-:Y:S01]  /*0d80*/  ISETP.NE.AND P0, PT, R3, RZ, PT ;  /* 0x000000ff0300720c */ /* 0x000fe20003f05270 */
[----:B------:R-:W-:Y:S01]  /*0d90*/  IMAD.X R9, RZ, RZ, R9, P1 ;  /* 0x000000ffff097224 */ /* 0x000fe200008e0609 */
[----:B----4-:R-:W0:Y:S02]  /*0da0*/  F2F.F64.F32 R4, R6 ;  /* 0x0000000600047310 */ /* 0x010e240000201800 */
[----:B0-----:R-:W-:-:S06]  /*0db0*/  DFMA R4, R4, 2, R16 ;  /* 0x400000000404782b */ /* 0x001fcc0000000010 */
[----:B------:R0:W1:Y:S03]  /*0dc0*/  F2F.F32.F64 R16, R4 ;  /* 0x0000000400107310 */ /* 0x0000660000301000 */
[----:B------:R-:W-:Y:S05]  /*0dd0*/  @P0 BRA `(.L_x_42) ;  /* 0xfffffffc00d00947 */ /* 0x000fea000383ffff */
.L_x_37:
[----:B------:R-:W-:Y:S05]  /*0de0*/  BSYNC.RECONVERGENT B1 ;  /* 0x0000000000017941 */ /* 0x000fea0003800200 */
.L_x_36:
[----:B0-----:R-:W-:Y:S01]  /*0df0*/  MOV R4, R2 ;  /* 0x0000000200047202 */ /* 0x001fe20000000f00 */
[----:B------:R-:W-:-:S07]  /*0e00*/  IMAD.MOV.U32 R5, RZ, RZ, RZ ;  /* 0x000000ffff057224 */ /* 0x000fce00078e00ff */
.L_x_31:
[----:B------:R-:W-:Y:S05]  /*0e10*/  BSYNC.RECONVERGENT B0 ;  /* 0x0000000000007941 */ /* 0x000fea0003800200 */
.L_x_30:
[----:B------:R-:W0:Y:S01]  /*0e20*/  LDCU.128 UR8, c[0x0][0x380] ;  /* 0x00007000ff0877ac */ /* 0x000e220008000c00 */
[----:B----4-:R-:W4:Y:S01]  /*0e30*/  LDC.64 R6, c[0x0][0x388] ;  /* 0x0000e200ff067b82 */ /* 0x010f220000000a00 */
[C---:B------:R-:W-:Y:S01]  /*0e40*/  IMAD.SHL.U32 R8, R4.reuse, 0x4, RZ ;  /* 0x0000000404087824 */ /* 0x040fe200078e00ff */
[----:B------:R-:W-:Y:S01]  /*0e50*/  SHF.L.U64.HI R3, R4, 0x2, R5 ;  /* 0x0000000204037819 */ /* 0x000fe20000010205 */
[----:B------:R-:W2:Y:S03]  /*0e60*/  LDCU UR4, c[0x0][0x39c] ;  /* 0x00007380ff0477ac */ /* 0x000ea60008000800 */
[----:B0-----:R-:W-:-:S04]  /*0e70*/  IADD3 R4, P0, PT, R8, UR10, RZ ;  /* 0x0000000a08047c10 */ /* 0x001fc8000ff1e0ff */
[C---:B------:R-:W-:Y:S02]  /*0e80*/  IADD3.X R5, PT, PT, R3.reuse, UR11, RZ, P0, !PT ;  /* 0x0000000b03057c10 */ /* 0x040fe400087fe4ff */
[----:B------:R-:W-:Y:S01]  /*0e90*/  IADD3 R8, P0, PT, R8, UR8, RZ ;  /* 0x0000000808087c10 */ /* 0x000fe2000ff1e0ff */
[----:B----4-:R-:W4:Y:S04]  /*0ea0*/  LDG.E R7, desc[UR6][R6.64] ;  /* 0x0000000606077981 */ /* 0x010f28000c1e1900 */
[----:B------:R-:W4:Y:S01]  /*0eb0*/  LDG.E R4, desc[UR6][R4.64] ;  /* 0x0000000604047981 */ /* 0x000f22000c1e1900 */
[----:B------:R-:W-:-:S06]  /*0ec0*/  IADD3.X R9, PT, PT, R3, UR9, RZ, P0, !PT ;  /* 0x0000000903097c10 */ /* 0x000fcc00087fe4ff */
[----:B------:R-:W1:Y:S01]  /*0ed0*/  LDG.E R9, desc[UR6][R8.64] ;  /* 0x0000000608097981 */ /* 0x000e62000c1e1900 */
[----:B------:R-:W-:Y:S01]  /*0ee0*/  I2FP.F32.S32 R11, R2 ;  /* 0x00000002000b7245 */ /* 0x000fe20000201400 */
[----:B------:R-:W-:Y:S03]  /*0ef0*/  BSSY.RECONVERGENT B0, `(.L_x_43) ;  /* 0x0000011000007945 */ /* 0x000fe60003800200 */
[----:B------:R-:W0:Y:S01]  /*0f00*/  MUFU.RCP R10, R11 ;  /* 0x0000000b000a7308 */ /* 0x000e220000001000 */
[----:B----4-:R-:W-:Y:S02]  /*0f10*/  IMAD.IADD R2, R4, 0x1, -R7 ;  /* 0x0000000104027824 */ /* 0x010fe400078e0a07 */
[----:B0-----:R-:W-:-:S03]  /*0f20*/  FFMA R7, -R11, R10, 1 ;  /* 0x3f8000000b077423 */ /* 0x001fc6000000010a */
[----:B------:R-:W-:Y:S01]  /*0f30*/  I2FP.F32.S32 R2, R2 ;  /* 0x0000000200027245 */ /* 0x000fe20000201400 */
[----:B------:R-:W-:Y:S01]  /*0f40*/  FFMA R7, R10, R7, R10 ;  /* 0x000000070a077223 */ /* 0x000fe2000000000a */
[----:B-1-3-5:R-:W-:-:S03]  /*0f50*/  FADD R3, R9, R16 ;  /* 0x0000001009037221 */ /* 0x02afc60000000000 */
[----:B--2---:R-:W-:-:S04]  /*0f60*/  FMUL R2, R2, UR4 ;  /* 0x0000000402027c20 */ /* 0x004fc80008400000 */
[----:B------:R-:W-:-:S04]  /*0f70*/  FMUL R2, R2, R3 ;  /* 0x0000000302027220 */ /* 0x000fc80000400000 */
[----:B------:R-:W0:Y:S01]  /*0f80*/  FCHK P0, R2, R11 ;  /* 0x0000000b02007302 */ /* 0x000e220000000000 */
[----:B------:R-:W-:-:S04]  /*0f90*/  FFMA R4, R2, R7, RZ ;  /* 0x0000000702047223 */ /* 0x000fc800000000ff */
[----:B------:R-:W-:-:S04]  /*0fa0*/  FFMA R3, -R11, R4, R2 ;  /* 0x000000040b037223 */ /* 0x000fc80000000102 */
[----:B------:R-:W-:Y:S01]  /*0fb0*/  FFMA R7, R7, R3, R4 ;  /* 0x0000000307077223 */ /* 0x000fe20000000004 */
[----:B0-----:R-:W-:Y:S06]  /*0fc0*/  @!P0 BRA `(.L_x_44) ;  /* 0x00000000000c8947 */ /* 0x001fec0003800000 */
[----:B------:R-:W-:-:S07]  /*0fd0*/  MOV R4, 0xff0 ;  /* 0x00000ff000047802 */ /* 0x000fce0000000f00 */
[----:B------:R-:W-:Y:S05]  /*0fe0*/  CALL.REL.NOINC `($__internal_1_$__cuda_sm3x_div_rn_noftz_f32_slowpath) ;  /* 0x0000000000187944 */ /* 0x000fea0003c00000 */
[----:B------:R-:W-:-:S07]  /*0ff0*/  IMAD.MOV.U32 R7, RZ, RZ, R2 ;  /* 0x000000ffff077224 */ /* 0x000fce00078e0002 */
.L_x_44:
[----:B------:R-:W-:Y:S05]  /*1000*/  BSYNC.RECONVERGENT B0 ;  /* 0x0000000000007941 */ /* 0x000fea0003800200 */
.L_x_43:
[----:B------:R-:W0:Y:S02]  /*1010*/  LDC.64 R2, c[0x0][0x390] ;  /* 0x0000e400ff027b82 */ /* 0x000e240000000a00 */
[----:B0-----:R-:W-:-:S05]  /*1020*/  IMAD.WIDE R2, R0, 0x4, R2 ;  /* 0x0000000400027825 */ /* 0x001fca00078e0202 */
[----:B------:R-:W-:Y:S01]  /*1030*/  STG.E desc[UR6][R2.64], R7 ;  /* 0x0000000702007986 */ /* 0x000fe2000c101906 */
[----:B------:R-:W-:Y:S05]  /*1040*/  EXIT ;  /* 0x000000000000794d */ /* 0x000fea0003800000 */
        .weak           $__internal_1_$__cuda_sm3x_div_rn_noftz_f32_slowpath
        .type           $__internal_1_$__cuda_sm3x_div_rn_noftz_f32_slowpath,@function
        .size           $__internal_1_$__cuda_sm3x_div_rn_noftz_f32_slowpath,(.L_x_58 - $__internal_1_$__cuda_sm3x_div_rn_noftz_f32_slowpath)
$__internal_1_$__cuda_sm3x_div_rn_noftz_f32_slowpath:
[----:B------:R-:W-:Y:S01]  /*1050*/  SHF.R.U32.HI R5, RZ, 0x17, R11 ;  /* 0x00000017ff057819 */ /* 0x000fe2000001160b */
[----:B------:R-:W-:Y:S01]  /*1060*/  BSSY.RECONVERGENT B1, `(.L_x_45) ;  /* 0x0000064000017945 */ /* 0x000fe20003800200 */
[--C-:B------:R-:W-:Y:S01]  /*1070*/  SHF.R.U32.HI R3, RZ, 0x17, R2.reuse ;  /* 0x00000017ff037819 */ /* 0x100fe20000011602 */
[----:B------:R-:W-:Y:S01]  /*1080*/  IMAD.MOV.U32 R6, RZ, RZ, R2 ;  /* 0x000000ffff067224 */ /* 0x000fe200078e0002 */
[----:B------:R-:W-:Y:S02]  /*1090*/  LOP3.LUT R5, R5, 0xff, RZ, 0xc0, !PT ;  /* 0x000000ff05057812 */ /* 0x000fe400078ec0ff */
[----:B------:R-:W-:-:S03]  /*10a0*/  LOP3.LUT R10, R3, 0xff, RZ, 0xc0, !PT ;  /* 0x000000ff030a7812 */ /* 0x000fc600078ec0ff */
[----:B------:R-:W-:Y:S02]  /*10b0*/  VIADD R8, R5, 0xffffffff ;  /* 0xffffffff05087836 */ /* 0x000fe40000000000 */
[----:B------:R-:W-:-:S03]  /*10c0*/  VIADD R9, R10, 0xffffffff ;  /* 0xffffffff0a097836 */ /* 0x000fc60000000000 */
[----:B------:R-:W-:-:S04]  /*10d0*/  ISETP.GT.U32.AND P0, PT, R8, 0xfd, PT ;  /* 0x000000fd0800780c */ /* 0x000fc80003f04070 */
[----:B------:R-:W-:-:S13]  /*10e0*/  ISETP.GT.U32.OR P0, PT, R9, 0xfd, P0 ;  /* 0x000000fd0900780c */ /* 0x000fda0000704470 */
[----:B------:R-:W-:Y:S01]  /*10f0*/  @!P0 IMAD.MOV.U32 R7, RZ, RZ, RZ ;  /* 0x000000ffff078224 */ /* 0x000fe200078e00ff */
[----:B------:R-:W-:Y:S06]  /*1100*/  @!P0 BRA `(.L_x_46) ;  /* 0x0000000000608947 */ /* 0x000fec0003800000 */
[----:B------:R-:W-:Y:S01]  /*1110*/  FSETP.GTU.FTZ.AND P0, PT, |R2|, +INF , PT ;  /* 0x7f8000000200780b */ /* 0x000fe20003f1c200 */
[----:B------:R-:W-:Y:S01]  /*1120*/  IMAD.MOV.U32 R3, RZ, RZ, R11 ;  /* 0x000000ffff037224 */ /* 0x000fe200078e000b */
        /* <DEDUP_REMOVED lines=17> */
[----:B------:R-:W-:Y:S02]  /*1240*/  @P0 IMAD.MOV.U32 R7, RZ, RZ, RZ ;  /* 0x000000ffff070224 */ /* 0x000fe400078e00ff */
[----:B------:R-:W-:Y:S01]  /*1250*/  @!P0 FFMA R6, R2, 1.84467440737095516160e+19, RZ ;  /* 0x5f80000002068823 */ /* 0x000fe200000000ff */
[----:B------:R-:W-:Y:S02]  /*1260*/  @!P0 IMAD.MOV.U32 R7, RZ, RZ, -0x40 ;  /* 0xffffffc0ff078424 */ /* 0x000fe400078e00ff */
[----:B------:R-:W-:-:S03]  /*1270*/  @!P1 FFMA R11, R3, 1.84467440737095516160e+19, RZ ;  /* 0x5f800000030b9823 */ /* 0x000fc600000000ff */
[----:B------:R-:W-:-:S07]  /*1280*/  @!P1 IADD3 R7, PT, PT, R7, 0x40, RZ ;  /* 0x0000004007079810 */ /* 0x000fce0007ffe0ff */
.L_x_46:
[----:B------:R-:W-:Y:S01]  /*1290*/  LEA R2, R5, 0xc0800000, 0x17 ;  /* 0xc080000005027811 */ /* 0x000fe200078eb8ff */
[----:B------:R-:W-:Y:S01]  /*12a0*/  VIADD R3, R10, 0xffffff81 ;  /* 0xffffff810a037836 */ /* 0x000fe20000000000 */
[----:B------:R-:W-:Y:S03]  /*12b0*/  BSSY.RECONVERGENT B2, `(.L_x_51) ;  /* 0x0000035000027945 */ /* 0x000fe60003800200 */
[----:B------:R-:W-:Y:S02]  /*12c0*/  IMAD.IADD R11, R11, 0x1, -R2 ;  /* 0x000000010b0b7824 */ /* 0x000fe400078e0a02 */
[----:B------:R-:W-:Y:S02]  /*12d0*/  IMAD R2, R3, -0x800000, R6 ;  /* 0xff80000003027824 */ /* 0x000fe400078e0206 */
[----:B------:R-:W0:Y:S01]  /*12e0*/  MUFU.RCP R8, R11 ;  /* 0x0000000b00087308 */ /* 0x000e220000001000 */
[----:B------:R-:W-:-:S04]  /*12f0*/  FADD.FTZ R9, -R11, -RZ ;  /* 0x800000ff0b097221 */ /* 0x000fc80000010100 */
[----:B0-----:R-:W-:-:S04]  /*1300*/  FFMA R13, R8, R9, 1 ;  /* 0x3f800000080d7423 */ /* 0x001fc80000000009 */
[----:B------:R-:W-:-:S04]  /*1310*/  FFMA R15, R8, R13, R8 ;  /* 0x0000000d080f7223 */ /* 0x000fc80000000008 */
[----:B------:R-:W-:-:S04]  /*1320*/  FFMA R6, R2, R15, RZ ;  /* 0x0000000f02067223 */ /* 0x000fc800000000ff */
[----:B------:R-:W-:-:S04]  /*1330*/  FFMA R13, R9, R6, R2 ;  /* 0x00000006090d7223 */ /* 0x000fc80000000002 */
[----:B------:R-:W-:Y:S01]  /*1340*/  FFMA R8, R15, R13, R6 ;  /* 0x0000000d0f087223 */ /* 0x000fe20000000006 */
[----:B------:R-:W-:-:S03]  /*1350*/  IADD3 R6, PT, PT, R3, 0x7f, -R5 ;  /* 0x0000007f03067810 */ /* 0x000fc60007ffe805 */
[----:B------:R-:W-:Y:S02]  /*1360*/  FFMA R9, R9, R8, R2 ;  /* 0x0000000809097223 */ /* 0x000fe40000000002 */
[----:B------:R-:W-:Y:S02]  /*1370*/  IMAD.IADD R6, R6, 0x1, R7 ;  /* 0x0000000106067824 */ /* 0x000fe400078e0207 */
[----:B------:R-:W-:-:S05]  /*1380*/  FFMA R2, R15, R9, R8 ;  /* 0x000000090f027223 */ /* 0x000fca0000000008 */
[----:B------:R-:W-:-:S04]  /*1390*/  SHF.R.U32.HI R3, RZ, 0x17, R2 ;  /* 0x00000017ff037819 */ /* 0x000fc80000011602 */
[----:B------:R-:W-:-:S05]  /*13a0*/  LOP3.LUT R3, R3, 0xff, RZ, 0xc0, !PT ;  /* 0x000000ff03037812 */ /* 0x000fca00078ec0ff */
[----:B------:R-:W-:-:S04]  /*13b0*/  IMAD.IADD R7, R3, 0x1, R6 ;  /* 0x0000000103077824 */ /* 0x000fc800078e0206 */
[----:B------:R-:W-:-:S05]  /*13c0*/  VIADD R3, R7, 0xffffffff ;  /* 0xffffffff07037836 */ /* 0x000fca0000000000 */
        /* <DEDUP_REMOVED lines=15> */
[----:B------:R-:W-:Y:S02]  /*14c0*/  VIADD R8, R7, 0x20 ;  /* 0x0000002007087836 */ /* 0x000fe40000000000 */
[----:B------:R-:W-:Y:S01]  /*14d0*/  LOP3.LUT R5, R5, 0x800000, RZ, 0xfc, !PT ;  /* 0x0080000005057812 */ /* 0x000fe200078efcff */
[----:B------:R-:W-:Y:S01]  /*14e0*/  IMAD.MOV R7, RZ, RZ, -R7 ;  /* 0x000000ffff077224 */ /* 0x000fe200078e0a07 */
[----:B------:R-:W-:-:S02]  /*14f0*/  FSETP.NEU.FTZ.AND P0, PT, R3, R6, PT ;  /* 0x000000060300720b */ /* 0x000fc40003f1d000 */
[----:B------:R-:W-:Y:S02]  /*1500*/  SHF.L.U32 R8, R5, R8, RZ ;  /* 0x0000000805087219 */ /* 0x000fe400000006ff */
[----:B------:R-:W-:Y:S02]  /*1510*/  SEL R6, R7, RZ, P2 ;  /* 0x000000ff07067207 */ /* 0x000fe40001000000 */
[----:B------:R-:W-:Y:S02]  /*1520*/  ISETP.NE.AND P1, PT, R8, RZ, P1 ;  /* 0x000000ff0800720c */ /* 0x000fe40000f25270 */
[----:B------:R-:W-:Y:S02]  /*1530*/  SHF.R.U32.HI R6, RZ, R6, R5 ;  /* 0x00000006ff067219 */ /* 0x000fe40000011605 */
[----:B------:R-:W-:Y:S02]  /*1540*/  PLOP3.LUT P0, PT, P0, P1, PT, 0xf8, 0x8f ;  /* 0x00000000008f781c */ /* 0x000fe40000703f70 */
[----:B------:R-:W-:-:S02]  /*1550*/  SHF.R.U32.HI R8, RZ, 0x1, R6 ;  /* 0x00000001ff087819 */ /* 0x000fc40000011606 */
[----:B------:R-:W-:-:S04]  /*1560*/  SEL R3, RZ, 0x1, !P0 ;  /* 0x00000001ff037807 */ /* 0x000fc80004000000 */
[----:B------:R-:W-:-:S04]  /*1570*/  LOP3.LUT R3, R3, 0x1, R8, 0xf8, !PT ;  /* 0x0000000103037812 */ /* 0x000fc800078ef808 */
[----:B------:R-:W-:-:S05]  /*1580*/  LOP3.LUT R3, R3, R6, RZ, 0xc0, !PT ;  /* 0x0000000603037212 */ /* 0x000fca00078ec0ff */
[----:B------:R-:W-:-:S05]  /*1590*/  IMAD.IADD R3, R8, 0x1, R3 ;  /* 0x0000000108037824 */ /* 0x000fca00078e0203 */
[----:B------:R-:W-:Y:S01]  /*15a0*/  LOP3.LUT R2, R3, R2, RZ, 0xfc, !PT ;  /* 0x0000000203027212 */ /* 0x000fe200078efcff */
[----:B------:R-:W-:Y:S06]  /*15b0*/  BRA `(.L_x_54) ;  /* 0x0000000000107947 */ /* 0x000fec0003800000 */
.L_x_53:
[----:B------:R-:W-:-:S04]  /*15c0*/  LOP3.LUT R2, R2, 0x80000000, RZ, 0xc0, !PT ;  /* 0x8000000002027812 */ /* 0x000fc800078ec0ff */
[----:B------:R-:W-:Y:S01]  /*15d0*/  LOP3.LUT R2, R2, 0x7f800000, RZ, 0xfc, !PT ;  /* 0x7f80000002027812 */ /* 0x000fe200078efcff */
[----:B------:R-:W-:Y:S06]  /*15e0*/  BRA `(.L_x_54) ;  /* 0x0000000000047947 */ /* 0x000fec0003800000 */
.L_x_52:
[----:B------:R-:W-:-:S07]  /*15f0*/  IMAD R2, R6, 0x800000, R2 ;  /* 0x0080000006027824 */ /* 0x000fce00078e0202 */
.L_x_54:
[----:B------:R-:W-:Y:S05]  /*1600*/  BSYNC.RECONVERGENT B2 ;  /* 0x0000000000027941 */ /* 0x000fea0003800200 */
.L_x_51:
[----:B------:R-:W-:Y:S05]  /*1610*/  BRA `(.L_x_55) ;  /* 0x0000000000207947 */ /* 0x000fea0003800000 */
.L_x_50:
[----:B------:R-:W-:-:S04]  /*1620*/  LOP3.LUT R2, R11, 0x80000000, R6, 0x48, !PT ;  /* 0x800000000b027812 */ /* 0x000fc800078e4806 */
[----:B------:R-:W-:Y:S01]  /*1630*/  LOP3.LUT R2, R2, 0x7f800000, RZ, 0xfc, !PT ;  /* 0x7f80000002027812 */ /* 0x000fe200078efcff */
[----:B------:R-:W-:Y:S06]  /*1640*/  BRA `(.L_x_55) ;  /* 0x0000000000147947 */ /* 0x000fec0003800000 */
.L_x_49:
[----:B------:R-:W-:Y:S01]  /*1650*/  LOP3.LUT R2, R11, 0x80000000, R6, 0x48, !PT ;  /* 0x800000000b027812 */ /* 0x000fe200078e4806 */
[----:B------:R-:W-:Y:S06]  /*1660*/  BRA `(.L_x_55) ;  /* 0x00000000000c7947 */ /* 0x000fec0003800000 */
.L_x_48:
[----:B------:R-:W0:Y:S01]  /*1670*/  MUFU.RSQ R2, -QNAN ;  /* 0xffc0000000027908 */ /* 0x000e220000001400 */
[----:B------:R-:W-:Y:S05]  /*1680*/  BRA `(.L_x_55) ;  /* 0x0000000000047947 */ /* 0x000fea0003800000 */
.L_x_47:
[----:B------:R-:W-:-:S07]  /*1690*/  FADD.FTZ R2, R2, R3 ;  /* 0x0000000302027221 */ /* 0x000fce0000010000 */
.L_x_55:
[----:B------:R-:W-:Y:S05]  /*16a0*/  BSYNC.RECONVERGENT B1 ;  /* 0x0000000000017941 */ /* 0x000fea0003800200 */
.L_x_45:
[----:B------:R-:W-:-:S04]  /*16b0*/  IMAD.MOV.U32 R5, RZ, RZ, 0x0 ;  /* 0x00000000ff057424 */ /* 0x000fc800078e00ff */
[----:B0-----:R-:W-:Y:S05]  /*16c0*/  RET.REL.NODEC R4 `(_Z16integrate_kernelPKfPKiPfif) ;  /* 0xffffffe8044c7950 */ /* 0x001fea0003c3ffff */
.L_x_56:
        /* <DEDUP_REMOVED lines=11> */
.L_x_58:


//--------------------- .nv.shared.reserved.0     --------------------------
	.section	.nv.shared.reserved.0,"aw",@nobits
	.weak		__nv_reservedSMEM_offset_0_alias
	.size		__nv_reservedSMEM_offset_0_alias, 0, 64
	.other		__nv_reservedSMEM_offset_0_alias,@"STO_CUDA_RESERVED_SHARED STV_DEFAULT"
__nv_reservedSMEM_offset_0_alias:
	.zero		0
	.zero		64


//--------------------- .nv.constant0._Z17stress_acf_kernelPKfS0_S0_S0_S0_S0_iPf --------------------------
	.section	.nv.constant0._Z17stress_acf_kernelPKfS0_S0_S0_S0_S0_iPf,"a",@progbits
	.sectionflags	@""
	.align	4
.nv.constant0._Z17stress_acf_kernelPKfS0_S0_S0_S0_S0_iPf:
	.zero		960


//--------------------- .nv.constant0._Z16integrate_kernelPKfPKiPfif --------------------------
	.section	.nv.constant0._Z16integrate_kernelPKfPKiPfif,"a",@progbits
	.sectionflags	@""
	.align	4
.nv.constant0._Z16integrate_kernelPKfPKiPfif:
	.zero		928


//--------------------- SYMBOLS --------------------------

	.type		.nv.reservedSmem.offset0,@object
	.size		.nv.reservedSmem.offset0,0x4
